//
// Generated by NVIDIA NVVM Compiler
//
// Compiler Build ID: CL-36424714
// Cuda compilation tools, release 13.0, V13.0.88
// Based on NVVM 20.0.0
//

.version 9.0
.target sm_100
.address_size 64

	// .globl	_Z15CasualSA_KernalPfiiS_PiS0_iS0_S_S_S0_i
.global .align 4 .u32 wait_num;

.visible .entry _Z15CasualSA_KernalPfiiS_PiS0_iS0_S_S_S0_i(
	.param .u64 .ptr .align 1 _Z15CasualSA_KernalPfiiS_PiS0_iS0_S_S_S0_i_param_0,
	.param .u32 _Z15CasualSA_KernalPfiiS_PiS0_iS0_S_S_S0_i_param_1,
	.param .u32 _Z15CasualSA_KernalPfiiS_PiS0_iS0_S_S_S0_i_param_2,
	.param .u64 .ptr .align 1 _Z15CasualSA_KernalPfiiS_PiS0_iS0_S_S_S0_i_param_3,
	.param .u64 .ptr .align 1 _Z15CasualSA_KernalPfiiS_PiS0_iS0_S_S_S0_i_param_4,
	.param .u64 .ptr .align 1 _Z15CasualSA_KernalPfiiS_PiS0_iS0_S_S_S0_i_param_5,
	.param .u32 _Z15CasualSA_KernalPfiiS_PiS0_iS0_S_S_S0_i_param_6,
	.param .u64 .ptr .align 1 _Z15CasualSA_KernalPfiiS_PiS0_iS0_S_S_S0_i_param_7,
	.param .u64 .ptr .align 1 _Z15CasualSA_KernalPfiiS_PiS0_iS0_S_S_S0_i_param_8,
	.param .u64 .ptr .align 1 _Z15CasualSA_KernalPfiiS_PiS0_iS0_S_S_S0_i_param_9,
	.param .u64 .ptr .align 1 _Z15CasualSA_KernalPfiiS_PiS0_iS0_S_S_S0_i_param_10,
	.param .u32 _Z15CasualSA_KernalPfiiS_PiS0_iS0_S_S_S0_i_param_11
)
{
	.reg .pred 	%p<32>;
	.reg .b32 	%r<207>;
	.reg .b32 	%f<200>;
	.reg .b64 	%rd<69>;

	ld.param.u64 	%rd18, [_Z15CasualSA_KernalPfiiS_PiS0_iS0_S_S_S0_i_param_0];
	ld.param.u32 	%r84, [_Z15CasualSA_KernalPfiiS_PiS0_iS0_S_S_S0_i_param_2];
	ld.param.u64 	%rd19, [_Z15CasualSA_KernalPfiiS_PiS0_iS0_S_S_S0_i_param_3];
	ld.param.u64 	%rd20, [_Z15CasualSA_KernalPfiiS_PiS0_iS0_S_S_S0_i_param_5];
	ld.param.u32 	%r85, [_Z15CasualSA_KernalPfiiS_PiS0_iS0_S_S_S0_i_param_6];
	ld.param.u64 	%rd16, [_Z15CasualSA_KernalPfiiS_PiS0_iS0_S_S_S0_i_param_7];
	ld.param.u64 	%rd17, [_Z15CasualSA_KernalPfiiS_PiS0_iS0_S_S_S0_i_param_8];
	ld.param.u64 	%rd21, [_Z15CasualSA_KernalPfiiS_PiS0_iS0_S_S_S0_i_param_10];
	ld.param.u32 	%r86, [_Z15CasualSA_KernalPfiiS_PiS0_iS0_S_S_S0_i_param_11];
	cvta.to.global.u64 	%rd1, %rd19;
	cvta.to.global.u64 	%rd2, %rd18;
	cvta.to.global.u64 	%rd3, %rd20;
	cvta.to.global.u64 	%rd4, %rd21;
	mov.u32 	%r87, %ctaid.x;
	mov.u32 	%r88, %tid.x;
	mov.u32 	%r89, %ntid.x;
	mad.lo.s32 	%r1, %r87, %r89, %r88;
	setp.ge.s32 	%p1, %r1, %r86;
	@%p1 bra 	$L__BB0_45;
	setp.lt.s32 	%p2, %r85, 1;
	mov.b32 	%r176, 0;
	mov.u32 	%r177, %r176;
	@%p2 bra 	$L__BB0_7;
	mov.b32 	%r175, 0;
$L__BB0_3:
	mul.wide.u32 	%rd22, %r175, 4;
	add.s64 	%rd5, %rd4, %rd22;
	ld.global.u32 	%r92, [%rd5];
	setp.ge.s32 	%p3, %r1, %r92;
	@%p3 bra 	$L__BB0_5;
	add.s32 	%r176, %r175, -1;
	ld.global.u32 	%r177, [%rd5+-4];
	bra.uni 	$L__BB0_7;
$L__BB0_5:
	add.s32 	%r175, %r175, 1;
	setp.ne.s32 	%p4, %r175, %r85;
	@%p4 bra 	$L__BB0_3;
	add.s32 	%r176, %r85, -1;
	mul.wide.u32 	%rd23, %r85, 4;
	add.s64 	%rd24, %rd4, %rd23;
	ld.global.u32 	%r177, [%rd24+-4];
$L__BB0_7:
	setp.lt.s32 	%p5, %r176, 1;
	mov.b32 	%r191, 0;
	@%p5 bra 	$L__BB0_20;
	and.b32  	%r10, %r176, 15;
	setp.lt.u32 	%p6, %r176, 16;
	mov.b32 	%r184, 0;
	mov.u32 	%r191, %r184;
	@%p6 bra 	$L__BB0_11;
	and.b32  	%r184, %r176, 2147483632;
	neg.s32 	%r178, %r184;
	add.s64 	%rd67, %rd3, 32;
	mov.b32 	%r191, 0;
$L__BB0_10:
	.pragma "nounroll";
	ld.global.u32 	%r97, [%rd67+-32];
	add.s32 	%r98, %r97, %r191;
	ld.global.u32 	%r99, [%rd67+-28];
	add.s32 	%r100, %r99, %r98;
	ld.global.u32 	%r101, [%rd67+-24];
	add.s32 	%r102, %r101, %r100;
	ld.global.u32 	%r103, [%rd67+-20];
	add.s32 	%r104, %r103, %r102;
	ld.global.u32 	%r105, [%rd67+-16];
	add.s32 	%r106, %r105, %r104;
	ld.global.u32 	%r107, [%rd67+-12];
	add.s32 	%r108, %r107, %r106;
	ld.global.u32 	%r109, [%rd67+-8];
	add.s32 	%r110, %r109, %r108;
	ld.global.u32 	%r111, [%rd67+-4];
	add.s32 	%r112, %r111, %r110;
	ld.global.u32 	%r113, [%rd67];
	add.s32 	%r114, %r113, %r112;
	ld.global.u32 	%r115, [%rd67+4];
	add.s32 	%r116, %r115, %r114;
	ld.global.u32 	%r117, [%rd67+8];
	add.s32 	%r118, %r117, %r116;
	ld.global.u32 	%r119, [%rd67+12];
	add.s32 	%r120, %r119, %r118;
	ld.global.u32 	%r121, [%rd67+16];
	add.s32 	%r122, %r121, %r120;
	ld.global.u32 	%r123, [%rd67+20];
	add.s32 	%r124, %r123, %r122;
	ld.global.u32 	%r125, [%rd67+24];
	add.s32 	%r126, %r125, %r124;
	ld.global.u32 	%r127, [%rd67+28];
	add.s32 	%r191, %r127, %r126;
	add.s32 	%r178, %r178, 16;
	add.s64 	%rd67, %rd67, 64;
	setp.ne.s32 	%p7, %r178, 0;
	@%p7 bra 	$L__BB0_10;
$L__BB0_11:
	setp.eq.s32 	%p8, %r10, 0;
	@%p8 bra 	$L__BB0_20;
	and.b32  	%r20, %r176, 7;
	setp.lt.u32 	%p9, %r10, 8;
	@%p9 bra 	$L__BB0_14;
	mul.wide.u32 	%rd25, %r184, 4;
	add.s64 	%rd26, %rd3, %rd25;
	ld.global.u32 	%r129, [%rd26];
	add.s32 	%r130, %r129, %r191;
	ld.global.u32 	%r131, [%rd26+4];
	add.s32 	%r132, %r131, %r130;
	ld.global.u32 	%r133, [%rd26+8];
	add.s32 	%r134, %r133, %r132;
	ld.global.u32 	%r135, [%rd26+12];
	add.s32 	%r136, %r135, %r134;
	ld.global.u32 	%r137, [%rd26+16];
	add.s32 	%r138, %r137, %r136;
	ld.global.u32 	%r139, [%rd26+20];
	add.s32 	%r140, %r139, %r138;
	ld.global.u32 	%r141, [%rd26+24];
	add.s32 	%r142, %r141, %r140;
	ld.global.u32 	%r143, [%rd26+28];
	add.s32 	%r191, %r143, %r142;
	add.s32 	%r184, %r184, 8;
$L__BB0_14:
	setp.eq.s32 	%p10, %r20, 0;
	@%p10 bra 	$L__BB0_20;
	and.b32  	%r26, %r176, 3;
	setp.lt.u32 	%p11, %r20, 4;
	@%p11 bra 	$L__BB0_17;
	mul.wide.u32 	%rd27, %r184, 4;
	add.s64 	%rd28, %rd3, %rd27;
	ld.global.u32 	%r145, [%rd28];
	add.s32 	%r146, %r145, %r191;
	ld.global.u32 	%r147, [%rd28+4];
	add.s32 	%r148, %r147, %r146;
	ld.global.u32 	%r149, [%rd28+8];
	add.s32 	%r150, %r149, %r148;
	ld.global.u32 	%r151, [%rd28+12];
	add.s32 	%r191, %r151, %r150;
	add.s32 	%r184, %r184, 4;
$L__BB0_17:
	setp.eq.s32 	%p12, %r26, 0;
	@%p12 bra 	$L__BB0_20;
	mul.wide.u32 	%rd29, %r184, 4;
	add.s64 	%rd68, %rd3, %rd29;
	neg.s32 	%r189, %r26;
$L__BB0_19:
	.pragma "nounroll";
	ld.global.u32 	%r152, [%rd68];
	add.s32 	%r191, %r152, %r191;
	add.s64 	%rd68, %rd68, 4;
	add.s32 	%r189, %r189, 1;
	setp.ne.s32 	%p13, %r189, 0;
	@%p13 bra 	$L__BB0_19;
$L__BB0_20:
	sub.s32 	%r153, %r1, %r177;
	mul.wide.s32 	%rd30, %r176, 4;
	add.s64 	%rd31, %rd3, %rd30;
	ld.global.u32 	%r154, [%rd31];
	div.s32 	%r155, %r153, %r154;
	mul.lo.s32 	%r156, %r155, %r154;
	sub.s32 	%r157, %r153, %r156;
	add.s32 	%r38, %r157, %r191;
	add.s32 	%r39, %r155, %r191;
	setp.lt.s32 	%p14, %r84, 1;
	mov.f32 	%f199, 0f00000000;
	@%p14 bra 	$L__BB0_33;
	mul.lo.s32 	%r40, %r39, %r84;
	mul.lo.s32 	%r41, %r38, %r84;
	and.b32  	%r42, %r84, 15;
	setp.lt.u32 	%p15, %r84, 16;
	mov.f32 	%f199, 0f00000000;
	mov.b32 	%r196, 0;
	@%p15 bra 	$L__BB0_24;
	and.b32  	%r196, %r84, 2147483632;
	neg.s32 	%r194, %r196;
	add.s64 	%rd12, %rd2, 32;
	mov.f32 	%f199, 0f00000000;
	mov.u32 	%r192, %r41;
	mov.u32 	%r193, %r40;
$L__BB0_23:
	.pragma "nounroll";
	mul.wide.s32 	%rd32, %r193, 4;
	add.s64 	%rd33, %rd12, %rd32;
	mul.wide.s32 	%rd34, %r192, 4;
	add.s64 	%rd35, %rd12, %rd34;
	ld.global.f32 	%f19, [%rd33+-32];
	ld.global.f32 	%f20, [%rd35+-32];
	fma.rn.f32 	%f21, %f19, %f20, %f199;
	ld.global.f32 	%f22, [%rd33+-28];
	ld.global.f32 	%f23, [%rd35+-28];
	fma.rn.f32 	%f24, %f22, %f23, %f21;
	ld.global.f32 	%f25, [%rd33+-24];
	ld.global.f32 	%f26, [%rd35+-24];
	fma.rn.f32 	%f27, %f25, %f26, %f24;
	ld.global.f32 	%f28, [%rd33+-20];
	ld.global.f32 	%f29, [%rd35+-20];
	fma.rn.f32 	%f30, %f28, %f29, %f27;
	ld.global.f32 	%f31, [%rd33+-16];
	ld.global.f32 	%f32, [%rd35+-16];
	fma.rn.f32 	%f33, %f31, %f32, %f30;
	ld.global.f32 	%f34, [%rd33+-12];
	ld.global.f32 	%f35, [%rd35+-12];
	fma.rn.f32 	%f36, %f34, %f35, %f33;
	ld.global.f32 	%f37, [%rd33+-8];
	ld.global.f32 	%f38, [%rd35+-8];
	fma.rn.f32 	%f39, %f37, %f38, %f36;
	ld.global.f32 	%f40, [%rd33+-4];
	ld.global.f32 	%f41, [%rd35+-4];
	fma.rn.f32 	%f42, %f40, %f41, %f39;
	ld.global.f32 	%f43, [%rd33];
	ld.global.f32 	%f44, [%rd35];
	fma.rn.f32 	%f45, %f43, %f44, %f42;
	ld.global.f32 	%f46, [%rd33+4];
	ld.global.f32 	%f47, [%rd35+4];
	fma.rn.f32 	%f48, %f46, %f47, %f45;
	ld.global.f32 	%f49, [%rd33+8];
	ld.global.f32 	%f50, [%rd35+8];
	fma.rn.f32 	%f51, %f49, %f50, %f48;
	ld.global.f32 	%f52, [%rd33+12];
	ld.global.f32 	%f53, [%rd35+12];
	fma.rn.f32 	%f54, %f52, %f53, %f51;
	ld.global.f32 	%f55, [%rd33+16];
	ld.global.f32 	%f56, [%rd35+16];
	fma.rn.f32 	%f57, %f55, %f56, %f54;
	ld.global.f32 	%f58, [%rd33+20];
	ld.global.f32 	%f59, [%rd35+20];
	fma.rn.f32 	%f60, %f58, %f59, %f57;
	ld.global.f32 	%f61, [%rd33+24];
	ld.global.f32 	%f62, [%rd35+24];
	fma.rn.f32 	%f63, %f61, %f62, %f60;
	ld.global.f32 	%f64, [%rd33+28];
	ld.global.f32 	%f65, [%rd35+28];
	fma.rn.f32 	%f199, %f64, %f65, %f63;
	add.s32 	%r194, %r194, 16;
	add.s32 	%r193, %r193, 16;
	add.s32 	%r192, %r192, 16;
	setp.ne.s32 	%p16, %r194, 0;
	@%p16 bra 	$L__BB0_23;
$L__BB0_24:
	setp.eq.s32 	%p17, %r42, 0;
	@%p17 bra 	$L__BB0_33;
	and.b32  	%r52, %r84, 7;
	setp.lt.u32 	%p18, %r42, 8;
	@%p18 bra 	$L__BB0_27;
	add.s32 	%r159, %r196, %r40;
	mul.wide.s32 	%rd36, %r159, 4;
	add.s64 	%rd37, %rd2, %rd36;
	ld.global.f32 	%f67, [%rd37];
	add.s32 	%r160, %r196, %r41;
	mul.wide.s32 	%rd38, %r160, 4;
	add.s64 	%rd39, %rd2, %rd38;
	ld.global.f32 	%f68, [%rd39];
	fma.rn.f32 	%f69, %f67, %f68, %f199;
	ld.global.f32 	%f70, [%rd37+4];
	ld.global.f32 	%f71, [%rd39+4];
	fma.rn.f32 	%f72, %f70, %f71, %f69;
	ld.global.f32 	%f73, [%rd37+8];
	ld.global.f32 	%f74, [%rd39+8];
	fma.rn.f32 	%f75, %f73, %f74, %f72;
	ld.global.f32 	%f76, [%rd37+12];
	ld.global.f32 	%f77, [%rd39+12];
	fma.rn.f32 	%f78, %f76, %f77, %f75;
	ld.global.f32 	%f79, [%rd37+16];
	ld.global.f32 	%f80, [%rd39+16];
	fma.rn.f32 	%f81, %f79, %f80, %f78;
	ld.global.f32 	%f82, [%rd37+20];
	ld.global.f32 	%f83, [%rd39+20];
	fma.rn.f32 	%f84, %f82, %f83, %f81;
	ld.global.f32 	%f85, [%rd37+24];
	ld.global.f32 	%f86, [%rd39+24];
	fma.rn.f32 	%f87, %f85, %f86, %f84;
	ld.global.f32 	%f88, [%rd37+28];
	ld.global.f32 	%f89, [%rd39+28];
	fma.rn.f32 	%f199, %f88, %f89, %f87;
	add.s32 	%r196, %r196, 8;
$L__BB0_27:
	setp.eq.s32 	%p19, %r52, 0;
	@%p19 bra 	$L__BB0_33;
	and.b32  	%r55, %r84, 3;
	setp.lt.u32 	%p20, %r52, 4;
	@%p20 bra 	$L__BB0_30;
	add.s32 	%r161, %r196, %r40;
	mul.wide.s32 	%rd40, %r161, 4;
	add.s64 	%rd41, %rd2, %rd40;
	ld.global.f32 	%f91, [%rd41];
	add.s32 	%r162, %r196, %r41;
	mul.wide.s32 	%rd42, %r162, 4;
	add.s64 	%rd43, %rd2, %rd42;
	ld.global.f32 	%f92, [%rd43];
	fma.rn.f32 	%f93, %f91, %f92, %f199;
	ld.global.f32 	%f94, [%rd41+4];
	ld.global.f32 	%f95, [%rd43+4];
	fma.rn.f32 	%f96, %f94, %f95, %f93;
	ld.global.f32 	%f97, [%rd41+8];
	ld.global.f32 	%f98, [%rd43+8];
	fma.rn.f32 	%f99, %f97, %f98, %f96;
	ld.global.f32 	%f100, [%rd41+12];
	ld.global.f32 	%f101, [%rd43+12];
	fma.rn.f32 	%f199, %f100, %f101, %f99;
	add.s32 	%r196, %r196, 4;
$L__BB0_30:
	setp.eq.s32 	%p21, %r55, 0;
	@%p21 bra 	$L__BB0_33;
	add.s32 	%r200, %r196, %r41;
	add.s32 	%r199, %r196, %r40;
	neg.s32 	%r198, %r55;
$L__BB0_32:
	.pragma "nounroll";
	mul.wide.s32 	%rd44, %r200, 4;
	add.s64 	%rd45, %rd2, %rd44;
	mul.wide.s32 	%rd46, %r199, 4;
	add.s64 	%rd47, %rd2, %rd46;
	ld.global.f32 	%f102, [%rd47];
	ld.global.f32 	%f103, [%rd45];
	fma.rn.f32 	%f199, %f102, %f103, %f199;
	add.s32 	%r200, %r200, 1;
	add.s32 	%r199, %r199, 1;
	add.s32 	%r198, %r198, 1;
	setp.ne.s32 	%p22, %r198, 0;
	@%p22 bra 	$L__BB0_32;
$L__BB0_33:
	setp.lt.s32 	%p23, %r84, 1;
	cvta.to.global.u64 	%rd48, %rd17;
	mul.wide.s32 	%rd49, %r39, 4;
	add.s64 	%rd13, %rd48, %rd49;
	fma.rn.f32 	%f104, %f199, 0f3BBB989D, 0f3F000000;
	cvt.sat.f32.f32 	%f105, %f104;
	mov.f32 	%f106, 0f4B400001;
	mov.f32 	%f107, 0f437C0000;
	fma.rm.f32 	%f108, %f105, %f107, %f106;
	add.f32 	%f109, %f108, 0fCB40007F;
	neg.f32 	%f110, %f109;
	fma.rn.f32 	%f111, %f199, 0f3FB8AA3B, %f110;
	fma.rn.f32 	%f112, %f199, 0f32A57060, %f111;
	mov.b32 	%r163, %f108;
	shl.b32 	%r164, %r163, 23;
	mov.b32 	%f113, %r164;
	ex2.approx.ftz.f32 	%f114, %f112;
	mul.f32 	%f14, %f114, %f113;
	atom.global.add.f32 	%f115, [%rd13], %f14;
	atom.global.add.u32 	%r165, [wait_num], 1;
	cvta.to.global.u64 	%rd50, %rd16;
	add.s64 	%rd14, %rd50, %rd49;
	@%p23 bra 	$L__BB0_45;
	ld.global.u32 	%r167, [%rd14];
	mul.lo.s32 	%r67, %r39, %r84;
	mul.lo.s32 	%r68, %r167, %r84;
	and.b32  	%r69, %r84, 7;
	setp.lt.u32 	%p24, %r84, 8;
	mov.b32 	%r205, 0;
	@%p24 bra 	$L__BB0_37;
	and.b32  	%r205, %r84, 2147483640;
	neg.s32 	%r203, %r205;
	add.s64 	%rd15, %rd1, 16;
	mov.u32 	%r201, %r68;
	mov.u32 	%r202, %r67;
$L__BB0_36:
	.pragma "nounroll";
	mul.wide.s32 	%rd51, %r202, 4;
	add.s64 	%rd52, %rd2, %rd51;
	mul.wide.s32 	%rd53, %r201, 4;
	add.s64 	%rd54, %rd15, %rd53;
	ld.global.f32 	%f116, [%rd52];
	ld.global.f32 	%f117, [%rd13];
	div.rn.f32 	%f118, %f14, %f117;
	mul.f32 	%f119, %f116, %f118;
	atom.global.add.f32 	%f120, [%rd54+-16], %f119;
	ld.global.f32 	%f121, [%rd52+4];
	ld.global.f32 	%f122, [%rd13];
	div.rn.f32 	%f123, %f14, %f122;
	mul.f32 	%f124, %f121, %f123;
	atom.global.add.f32 	%f125, [%rd54+-12], %f124;
	ld.global.f32 	%f126, [%rd52+8];
	ld.global.f32 	%f127, [%rd13];
	div.rn.f32 	%f128, %f14, %f127;
	mul.f32 	%f129, %f126, %f128;
	atom.global.add.f32 	%f130, [%rd54+-8], %f129;
	ld.global.f32 	%f131, [%rd52+12];
	ld.global.f32 	%f132, [%rd13];
	div.rn.f32 	%f133, %f14, %f132;
	mul.f32 	%f134, %f131, %f133;
	atom.global.add.f32 	%f135, [%rd54+-4], %f134;
	ld.global.f32 	%f136, [%rd52+16];
	ld.global.f32 	%f137, [%rd13];
	div.rn.f32 	%f138, %f14, %f137;
	mul.f32 	%f139, %f136, %f138;
	atom.global.add.f32 	%f140, [%rd54], %f139;
	ld.global.f32 	%f141, [%rd52+20];
	ld.global.f32 	%f142, [%rd13];
	div.rn.f32 	%f143, %f14, %f142;
	mul.f32 	%f144, %f141, %f143;
	atom.global.add.f32 	%f145, [%rd54+4], %f144;
	ld.global.f32 	%f146, [%rd52+24];
	ld.global.f32 	%f147, [%rd13];
	div.rn.f32 	%f148, %f14, %f147;
	mul.f32 	%f149, %f146, %f148;
	atom.global.add.f32 	%f150, [%rd54+8], %f149;
	ld.global.f32 	%f151, [%rd52+28];
	ld.global.f32 	%f152, [%rd13];
	div.rn.f32 	%f153, %f14, %f152;
	mul.f32 	%f154, %f151, %f153;
	atom.global.add.f32 	%f155, [%rd54+12], %f154;
	add.s32 	%r203, %r203, 8;
	add.s32 	%r202, %r202, 8;
	add.s32 	%r201, %r201, 8;
	setp.ne.s32 	%p25, %r203, 0;
	@%p25 bra 	$L__BB0_36;
$L__BB0_37:
	setp.eq.s32 	%p26, %r69, 0;
	@%p26 bra 	$L__BB0_45;
	and.b32  	%r79, %r84, 3;
	setp.lt.u32 	%p27, %r69, 4;
	@%p27 bra 	$L__BB0_40;
	add.s32 	%r168, %r205, %r67;
	mul.wide.s32 	%rd55, %r168, 4;
	add.s64 	%rd56, %rd2, %rd55;
	ld.global.f32 	%f156, [%rd56];
	ld.global.f32 	%f157, [%rd13];
	div.rn.f32 	%f158, %f14, %f157;
	mul.f32 	%f159, %f156, %f158;
	add.s32 	%r169, %r205, %r68;
	mul.wide.s32 	%rd57, %r169, 4;
	add.s64 	%rd58, %rd1, %rd57;
	atom.global.add.f32 	%f160, [%rd58], %f159;
	ld.global.f32 	%f161, [%rd56+4];
	ld.global.f32 	%f162, [%rd13];
	div.rn.f32 	%f163, %f14, %f162;
	mul.f32 	%f164, %f161, %f163;
	atom.global.add.f32 	%f165, [%rd58+4], %f164;
	ld.global.f32 	%f166, [%rd56+8];
	ld.global.f32 	%f167, [%rd13];
	div.rn.f32 	%f168, %f14, %f167;
	mul.f32 	%f169, %f166, %f168;
	atom.global.add.f32 	%f170, [%rd58+8], %f169;
	ld.global.f32 	%f171, [%rd56+12];
	ld.global.f32 	%f172, [%rd13];
	div.rn.f32 	%f173, %f14, %f172;
	mul.f32 	%f174, %f171, %f173;
	atom.global.add.f32 	%f175, [%rd58+12], %f174;
	add.s32 	%r205, %r205, 4;
$L__BB0_40:
	setp.eq.s32 	%p28, %r79, 0;
	@%p28 bra 	$L__BB0_45;
	setp.eq.s32 	%p29, %r79, 1;
	@%p29 bra 	$L__BB0_43;
	add.s32 	%r170, %r205, %r67;
	mul.wide.s32 	%rd59, %r170, 4;
	add.s64 	%rd60, %rd2, %rd59;
	ld.global.f32 	%f176, [%rd60];
	ld.global.f32 	%f177, [%rd13];
	div.rn.f32 	%f178, %f14, %f177;
	mul.f32 	%f179, %f176, %f178;
	add.s32 	%r171, %r205, %r68;
	mul.wide.s32 	%rd61, %r171, 4;
	add.s64 	%rd62, %rd1, %rd61;
	atom.global.add.f32 	%f180, [%rd62], %f179;
	ld.global.f32 	%f181, [%rd60+4];
	ld.global.f32 	%f182, [%rd13];
	div.rn.f32 	%f183, %f14, %f182;
	mul.f32 	%f184, %f181, %f183;
	atom.global.add.f32 	%f185, [%rd62+4], %f184;
	add.s32 	%r205, %r205, 2;
$L__BB0_43:
	and.b32  	%r172, %r84, 1;
	setp.eq.b32 	%p30, %r172, 1;
	not.pred 	%p31, %p30;
	@%p31 bra 	$L__BB0_45;
	add.s32 	%r173, %r205, %r67;
	mul.wide.s32 	%rd63, %r173, 4;
	add.s64 	%rd64, %rd2, %rd63;
	ld.global.f32 	%f186, [%rd64];
	ld.global.f32 	%f187, [%rd13];
	div.rn.f32 	%f188, %f14, %f187;
	mul.f32 	%f189, %f186, %f188;
	add.s32 	%r174, %r205, %r68;
	mul.wide.s32 	%rd65, %r174, 4;
	add.s64 	%rd66, %rd1, %rd65;
	atom.global.add.f32 	%f190, [%rd66], %f189;
$L__BB0_45:
	ret;

}


// ===== COMPILED SASS (sm_100) =====

	.target	sm_100

	.elftype	@"ET_EXEC"


//--------------------- .note.nv.tkinfo           --------------------------
	.section	.note.nv.tkinfo,"",@"SHT_NOTE"
	.sectionflags	@"SHF_NOTE_NV_TKINFO"
	.tkinfo
        /*0018*/ 	.word	0x00000002
        /*0030*/ 	.string	""
        /*0030*/ 	.string	"ptxas"
        /*0030*/ 	.string	"Cuda compilation tools, release 13.0, V13.0.88"
        /*0030*/ 	.string	"Build cuda_13.0.r13.0/compiler.36424714_0"
        /*0030*/ 	.string	"-arch sm_100 -m 64 "



//--------------------- .note.nv.cuinfo           --------------------------
	.section	.note.nv.cuinfo,"",@"SHT_NOTE"
	.sectionflags	@"SHF_NOTE_NV_CUINFO"
        /*0018*/ 	.short	0x0002
        /*001a*/ 	.short	0x0064
        /*001c*/ 	.short	0x0082
	.zero		2


//--------------------- .nv.info                  --------------------------
	.section	.nv.info,"",@"SHT_CUDA_INFO"
	.align	4


	//----- nvinfo : EIATTR_REGCOUNT
	.align		4
        /*0000*/ 	.byte	0x04, 0x2f
        /*0002*/ 	.short	(.L_2 - .L_1)
	.align		4
.L_1:
        /*0004*/ 	.word	index@(_Z15CasualSA_KernalPfiiS_PiS0_iS0_S_S_S0_i)
        /*0008*/ 	.word	0x0000001f


	//----- nvinfo : EIATTR_FRAME_SIZE
	.align		4
.L_2:
        /*000c*/ 	.byte	0x04, 0x11
        /*000e*/ 	.short	(.L_4 - .L_3)
	.align		4
.L_3:
        /*0010*/ 	.word	index@($__internal_0_$__cuda_sm3x_div_rn_noftz_f32_slowpath)
        /*0014*/ 	.word	0x00000000


	//----- nvinfo : EIATTR_FRAME_SIZE
	.align		4
.L_4:
        /*0018*/ 	.byte	0x04, 0x11
        /*001a*/ 	.short	(.L_6 - .L_5)
	.align		4
.L_5:
        /*001c*/ 	.word	index@(_Z15CasualSA_KernalPfiiS_PiS0_iS0_S_S_S0_i)
        /*0020*/ 	.word	0x00000000


	//----- nvinfo : EIATTR_MIN_STACK_SIZE
	.align		4
.L_6:
        /*0024*/ 	.byte	0x04, 0x12
        /*0026*/ 	.short	(.L_8 - .L_7)
	.align		4
.L_7:
        /*0028*/ 	.word	index@(_Z15CasualSA_KernalPfiiS_PiS0_iS0_S_S_S0_i)
        /*002c*/ 	.word	0x00000000
.L_8:


//--------------------- .nv.compat                --------------------------
	.section	.nv.compat,"",@"SHT_CUDA_COMPAT_INFO"
	.align	4
        /*0000*/ 	.byte	0x02, 0x09, 0x00, 0x00, 0x02, 0x02, 0x01, 0x00, 0x02, 0x05, 0x05, 0x00, 0x03, 0x07, 0x01, 0x01
        /*0010*/ 	.byte	0x02, 0x03, 0x00, 0x00, 0x02, 0x06, 0x01, 0x00, 0x04, 0x0b, 0x08, 0x00, 0x01, 0x00, 0x00, 0x00
        /*0020*/ 	.byte	0x00, 0x00, 0x00, 0x00


//--------------------- .nv.info._Z15CasualSA_KernalPfiiS_PiS0_iS0_S_S_S0_i --------------------------
	.section	.nv.info._Z15CasualSA_KernalPfiiS_PiS0_iS0_S_S_S0_i,"",@"SHT_CUDA_INFO"
	.sectionflags	@""
	.align	4


	//----- nvinfo : EIATTR_CUDA_API_VERSION
	.align		4
        /*0000*/ 	.byte	0x04, 0x37
        /*0002*/ 	.short	(.L_10 - .L_9)
.L_9:
        /*0004*/ 	.word	0x00000082


	//----- nvinfo : EIATTR_KPARAM_INFO
	.align		4
.L_10:
        /*0008*/ 	.byte	0x04, 0x17
        /*000a*/ 	.short	(.L_12 - .L_11)
.L_11:
        /*000c*/ 	.word	0x00000000
        /*0010*/ 	.short	0x000b
        /*0012*/ 	.short	0x0050
        /*0014*/ 	.byte	0x00, 0xf0, 0x11, 0x00


	//----- nvinfo : EIATTR_KPARAM_INFO
	.align		4
.L_12:
        /*0018*/ 	.byte	0x04, 0x17
        /*001a*/ 	.short	(.L_14 - .L_13)
.L_13:
        /*001c*/ 	.word	0x00000000
        /*0020*/ 	.short	0x000a
        /*0022*/ 	.short	0x0048
        /*0024*/ 	.byte	0x00, 0xf5, 0x21, 0x00


	//----- nvinfo : EIATTR_KPARAM_INFO
	.align		4
.L_14:
        /*0028*/ 	.byte	0x04, 0x17
        /*002a*/ 	.short	(.L_16 - .L_15)
.L_15:
        /*002c*/ 	.word	0x00000000
        /*0030*/ 	.short	0x0009
        /*0032*/ 	.short	0x0040
        /*0034*/ 	.byte	0x00, 0xf5, 0x21, 0x00


	//----- nvinfo : EIATTR_KPARAM_INFO
	.align		4
.L_16:
        /*0038*/ 	.byte	0x04, 0x17
        /*003a*/ 	.short	(.L_18 - .L_17)
.L_17:
        /*003c*/ 	.word	0x00000000
        /*0040*/ 	.short	0x0008
        /*0042*/ 	.short	0x0038
        /*0044*/ 	.byte	0x00, 0xf5, 0x21, 0x00


	//----- nvinfo : EIATTR_KPARAM_INFO
	.align		4
.L_18:
        /*0048*/ 	.byte	0x04, 0x17
        /*004a*/ 	.short	(.L_20 - .L_19)
.L_19:
        /*004c*/ 	.word	0x00000000
        /*0050*/ 	.short	0x0007
        /*0052*/ 	.short	0x0030
        /*0054*/ 	.byte	0x00, 0xf5, 0x21, 0x00


	//----- nvinfo : EIATTR_KPARAM_INFO
	.align		4
.L_20:
        /*0058*/ 	.byte	0x04, 0x17
        /*005a*/ 	.short	(.L_22 - .L_21)
.L_21:
        /*005c*/ 	.word	0x00000000
        /*0060*/ 	.short	0x0006
        /*0062*/ 	.short	0x0028
        /*0064*/ 	.byte	0x00, 0xf0, 0x11, 0x00


	//----- nvinfo : EIATTR_KPARAM_INFO
	.align		4
.L_22:
        /*0068*/ 	.byte	0x04, 0x17
        /*006a*/ 	.short	(.L_24 - .L_23)
.L_23:
        /*006c*/ 	.word	0x00000000
        /*0070*/ 	.short	0x0005
        /*0072*/ 	.short	0x0020
        /*0074*/ 	.byte	0x00, 0xf5, 0x21, 0x00


	//----- nvinfo : EIATTR_KPARAM_INFO
	.align		4
.L_24:
        /*0078*/ 	.byte	0x04, 0x17
        /*007a*/ 	.short	(.L_26 - .L_25)
.L_25:
        /*007c*/ 	.word	0x00000000
        /*0080*/ 	.short	0x0004
        /*0082*/ 	.short	0x0018
        /*0084*/ 	.byte	0x00, 0xf5, 0x21, 0x00


	//----- nvinfo : EIATTR_KPARAM_INFO
	.align		4
.L_26:
        /*0088*/ 	.byte	0x04, 0x17
        /*008a*/ 	.short	(.L_28 - .L_27)
.L_27:
        /*008c*/ 	.word	0x00000000
        /*0090*/ 	.short	0x0003
        /*0092*/ 	.short	0x0010
        /*0094*/ 	.byte	0x00, 0xf5, 0x21, 0x00


	//----- nvinfo : EIATTR_KPARAM_INFO
	.align		4
.L_28:
        /*0098*/ 	.byte	0x04, 0x17
        /*009a*/ 	.short	(.L_30 - .L_29)
.L_29:
        /*009c*/ 	.word	0x00000000
        /*00a0*/ 	.short	0x0002
        /*00a2*/ 	.short	0x000c
        /*00a4*/ 	.byte	0x00, 0xf0, 0x11, 0x00


	//----- nvinfo : EIATTR_KPARAM_INFO
	.align		4
.L_30:
        /*00a8*/ 	.byte	0x04, 0x17
        /*00aa*/ 	.short	(.L_32 - .L_31)
.L_31:
        /*00ac*/ 	.word	0x00000000
        /*00b0*/ 	.short	0x0001
        /*00b2*/ 	.short	0x0008
        /*00b4*/ 	.byte	0x00, 0xf0, 0x11, 0x00


	//----- nvinfo : EIATTR_KPARAM_INFO
	.align		4
.L_32:
        /*00b8*/ 	.byte	0x04, 0x17
        /*00ba*/ 	.short	(.L_34 - .L_33)
.L_33:
        /*00bc*/ 	.word	0x00000000
        /*00c0*/ 	.short	0x0000
        /*00c2*/ 	.short	0x0000
        /*00c4*/ 	.byte	0x00, 0xf5, 0x21, 0x00


	//----- nvinfo : EIATTR_SPARSE_MMA_MASK
	.align		4
.L_34:
        /*00c8*/ 	.byte	0x03, 0x50
        /*00ca*/ 	.short	0x0000


	//----- nvinfo : EIATTR_MAXREG_COUNT
	.align		4
        /*00cc*/ 	.byte	0x03, 0x1b
        /*00ce*/ 	.short	0x00ff


	//----- nvinfo : EIATTR_MERCURY_ISA_VERSION
	.align		4
        /*00d0*/ 	.byte	0x03, 0x5f
        /*00d2*/ 	.short	0x0101


	//----- nvinfo : EIATTR_INT_WARP_WIDE_INSTR_OFFSETS
	.align		4
        /*00d4*/ 	.byte	0x04, 0x31
        /*00d6*/ 	.short	(.L_36 - .L_35)


	//   ....[0]....
.L_35:
        /*00d8*/ 	.word	0x00001450


	//----- nvinfo : EIATTR_VRC_CTA_INIT_COUNT
	.align		4
.L_36:
        /*00dc*/ 	.byte	0x02, 0x4a
	.zero		1
	.zero		1


	//----- nvinfo : EIATTR_EXIT_INSTR_OFFSETS
	.align		4
        /*00e0*/ 	.byte	0x04, 0x1c
        /*00e2*/ 	.short	(.L_38 - .L_37)


	//   ....[0]....
.L_37:
        /*00e4*/ 	.word	0x00000070


	//   ....[1]....
        /*00e8*/ 	.word	0x00001560


	//   ....[2]....
        /*00ec*/ 	.word	0x00001f10


	//   ....[3]....
        /*00f0*/ 	.word	0x000023e0


	//   ....[4]....
        /*00f4*/ 	.word	0x000026b0


	//   ....[5]....
        /*00f8*/ 	.word	0x00002820


	//----- nvinfo : EIATTR_CRS_STACK_SIZE
	.align		4
.L_38:
        /*00fc*/ 	.byte	0x04, 0x1e
        /*00fe*/ 	.short	(.L_40 - .L_39)
.L_39:
        /*0100*/ 	.word	0x00000000


	//----- nvinfo : EIATTR_CBANK_PARAM_SIZE
	.align		4
.L_40:
        /*0104*/ 	.byte	0x03, 0x19
        /*0106*/ 	.short	0x0054


	//----- nvinfo : EIATTR_PARAM_CBANK
	.align		4
        /*0108*/ 	.byte	0x04, 0x0a
        /*010a*/ 	.short	(.L_42 - .L_41)
	.align		4
.L_41:
        /*010c*/ 	.word	index@(.nv.constant0._Z15CasualSA_KernalPfiiS_PiS0_iS0_S_S_S0_i)
        /*0110*/ 	.short	0x0380
        /*0112*/ 	.short	0x0054


	//----- nvinfo : EIATTR_SW_WAR
	.align		4
.L_42:
        /*0114*/ 	.byte	0x04, 0x36
        /*0116*/ 	.short	(.L_44 - .L_43)
.L_43:
        /*0118*/ 	.word	0x00000008
.L_44:


//--------------------- .nv.callgraph             --------------------------
	.section	.nv.callgraph,"",@"SHT_CUDA_CALLGRAPH"
	.align	4
	.sectionentsize	8
	.align		4
        /*0000*/ 	.word	0x00000000
	.align		4
        /*0004*/ 	.word	0xffffffff
	.align		4
        /*0008*/ 	.word	0x00000000
	.align		4
        /*000c*/ 	.word	0xfffffffe
	.align		4
        /*0010*/ 	.word	0x00000000
	.align		4
        /*0014*/ 	.word	0xfffffffd
	.align		4
        /*0018*/ 	.word	0x00000000
	.align		4
        /*001c*/ 	.word	0xfffffffc


//--------------------- .nv.constant4             --------------------------
	.section	.nv.constant4,"a",@progbits
	.align	8
	.align		8
.nv.constant4:
        /*0000*/ 	.dword	wait_num


//--------------------- .text._Z15CasualSA_KernalPfiiS_PiS0_iS0_S_S_S0_i --------------------------
	.section	.text._Z15CasualSA_KernalPfiiS_PiS0_iS0_S_S_S0_i,"ax",@progbits
	.align	128
        .global         _Z15CasualSA_KernalPfiiS_PiS0_iS0_S_S_S0_i
        .type           _Z15CasualSA_KernalPfiiS_PiS0_iS0_S_S_S0_i,@function
        .size           _Z15CasualSA_KernalPfiiS_PiS0_iS0_S_S_S0_i,(.L_x_67 - _Z15CasualSA_KernalPfiiS_PiS0_iS0_S_S_S0_i)
        .other          _Z15CasualSA_KernalPfiiS_PiS0_iS0_S_S_S0_i,@"STO_CUDA_ENTRY STV_DEFAULT"
_Z15CasualSA_KernalPfiiS_PiS0_iS0_S_S_S0_i:
.text._Z15CasualSA_KernalPfiiS_PiS0_iS0_S_S_S0_i:
[----:B------:R-:W-:Y:S01]  /*0000*/  LDC R1, c[0x0][0x37c] ;  /* 0x0000df00ff017b82 */ /* 0x000fe20000000800 */
[----:B------:R-:W0:Y:S07]  /*0010*/  S2R R0, SR_TID.X ;  /* 0x0000000000007919 */ /* 0x000e2e0000002100 */
[----:B------:R-:W0:Y:S01]  /*0020*/  S2UR UR4, SR_CTAID.X ;  /* 0x00000000000479c3 */ /* 0x000e220000002500 */
[----:B------:R-:W1:Y:S07]  /*0030*/  LDCU UR5, c[0x0][0x3d0] ;  /* 0x00007a00ff0577ac */ /* 0x000e6e0008000800 */
[----:B------:R-:W0:Y:S02]  /*0040*/  LDC R3, c[0x0][0x360] ;  /* 0x0000d800ff037b82 */ /* 0x000e240000000800 */
[----:B0-----:R-:W-:-:S05]  /*0050*/  IMAD R0, R3, UR4, R0 ;  /* 0x0000000403007c24 */ /* 0x001fca000f8e0200 */
[----:B-1----:R-:W-:-:S13]  /*0060*/  ISETP.GE.AND P0, PT, R0, UR5, PT ;  /* 0x0000000500007c0c */ /* 0x002fda000bf06270 */
[----:B------:R-:W-:Y:S05]  /*0070*/  @P0 EXIT ;  /* 0x000000000000094d */ /* 0x000fea0003800000 */
[----:B------:R-:W0:Y:S01]  /*0080*/  LDCU UR4, c[0x0][0x3a8] ;  /* 0x00007500ff0477ac */ /* 0x000e220008000800 */
[----:B------:R-:W-:Y:S01]  /*0090*/  HFMA2 R4, -RZ, RZ, 0, 0 ;  /* 0x00000000ff047431 */ /* 0x000fe200000001ff */
[----:B------:R-:W-:Y:S01]  /*00a0*/  MOV R3, RZ ;  /* 0x000000ff00037202 */ /* 0x000fe20000000f00 */
[----:B------:R-:W1:Y:S01]  /*00b0*/  LDCU.64 UR6, c[0x0][0x358] ;  /* 0x00006b00ff0677ac */ /* 0x000e620008000a00 */
[----:B0-----:R-:W-:-:S09]  /*00c0*/  UISETP.GE.AND UP0, UPT, UR4, 0x1, UPT ;  /* 0x000000010400788c */ /* 0x001fd2000bf06270 */
[----:B-1----:R-:W-:Y:S05]  /*00d0*/  BRA.U !UP0, `(.L_x_0) ;  /* 0x0000000108547547 */ /* 0x002fea000b800000 */
[----:B------:R-:W0:Y:S01]  /*00e0*/  LDC R4, c[0x0][0x3a8] ;  /* 0x0000ea00ff047b82 */ /* 0x000e220000000800 */
[----:B------:R-:W-:Y:S04]  /*00f0*/  BSSY.RECONVERGENT B0, `(.L_x_0) ;  /* 0x0000013000007945 */ /* 0x000fe80003800200 */
[----:B------:R-:W-:Y:S01]  /*0100*/  BSSY.RELIABLE B1, `(.L_x_1) ;  /* 0x000000b000017945 */ /* 0x000fe20003800100 */
[----:B------:R-:W-:Y:S02]  /*0110*/  IMAD.MOV.U32 R5, RZ, RZ, RZ ;  /* 0x000000ffff057224 */ /* 0x000fe400078e00ff */
[----:B------:R-:W1:Y:S05]  /*0120*/  LDC.64 R2, c[0x0][0x3c8] ;  /* 0x0000f200ff027b82 */ /* 0x000e6a0000000a00 */
.L_x_3:
[----:B-1----:R-:W-:-:S05]  /*0130*/  IMAD.WIDE.U32 R6, R5, 0x4, R2 ;  /* 0x0000000405067825 */ /* 0x002fca00078e0002 */
[----:B------:R-:W2:Y:S02]  /*0140*/  LDG.E R9, desc[UR6][R6.64] ;  /* 0x0000000606097981 */ /* 0x000ea4000c1e1900 */
[----:B--2---:R-:W-:-:S13]  /*0150*/  ISETP.GE.AND P0, PT, R0, R9, PT ;  /* 0x000000090000720c */ /* 0x004fda0003f06270 */
[----:B------:R-:W-:Y:S05]  /*0160*/  @!P0 BREAK.RELIABLE B1 ;  /* 0x0000000000018942 */ /* 0x000fea0003800100 */
[----:B------:R-:W-:Y:S05]  /*0170*/  @!P0 BRA `(.L_x_2) ;  /* 0x0000000000208947 */ /* 0x000fea0003800000 */
[----:B------:R-:W-:-:S04]  /*0180*/  IADD3 R5, PT, PT, R5, 0x1, RZ ;  /* 0x0000000105057810 */ /* 0x000fc80007ffe0ff */
[----:B0-----:R-:W-:-:S13]  /*0190*/  ISETP.NE.AND P0, PT, R5, R4, PT ;  /* 0x000000040500720c */ /* 0x001fda0003f05270 */
[----:B------:R-:W-:Y:S05]  /*01a0*/  @P0 BRA `(.L_x_3) ;  /* 0xfffffffc00e00947 */ /* 0x000fea000383ffff */
[----:B------:R-:W-:Y:S05]  /*01b0*/  BSYNC.RELIABLE B1 ;  /* 0x0000000000017941 */ /* 0x000fea0003800100 */
.L_x_1:
[----:B------:R-:W-:-:S06]  /*01c0*/  IMAD.WIDE.U32 R2, R4, 0x4, R2 ;  /* 0x0000000404027825 */ /* 0x000fcc00078e0002 */
[----:B------:R0:W5:Y:S01]  /*01d0*/  LDG.E R3, desc[UR6][R2.64+-0x4] ;  /* 0xfffffc0602037981 */ /* 0x000162000c1e1900 */
[----:B------:R-:W-:Y:S01]  /*01e0*/  IADD3 R4, PT, PT, R4, -0x1, RZ ;  /* 0xffffffff04047810 */ /* 0x000fe20007ffe0ff */
[----:B------:R-:W-:Y:S06]  /*01f0*/  BRA `(.L_x_4) ;  /* 0x0000000000087947 */ /* 0x000fec0003800000 */
.L_x_2:
[----:B------:R1:W5:Y:S01]  /*0200*/  LDG.E R3, desc[UR6][R6.64+-0x4] ;  /* 0xfffffc0606037981 */ /* 0x000362000c1e1900 */
[----:B0-----:R-:W-:-:S07]  /*0210*/  VIADD R4, R5, 0xffffffff ;  /* 0xffffffff05047836 */ /* 0x001fce0000000000 */
.L_x_4:
[----:B------:R-:W-:Y:S05]  /*0220*/  BSYNC.RECONVERGENT B0 ;  /* 0x0000000000007941 */ /* 0x000fea0003800200 */
.L_x_0:
[----:B------:R-:W-:Y:S01]  /*0230*/  ISETP.GE.AND P0, PT, R4, 0x1, PT ;  /* 0x000000010400780c */ /* 0x000fe20003f06270 */
[----:B------:R-:W-:Y:S01]  /*0240*/  BSSY.RECONVERGENT B0, `(.L_x_5) ;  /* 0x0000064000007945 */ /* 0x000fe20003800200 */
[----:B0-----:R-:W-:-:S11]  /*0250*/  MOV R2, RZ ;  /* 0x000000ff00027202 */ /* 0x001fd60000000f00 */
[----:B------:R-:W-:Y:S05]  /*0260*/  @!P0 BRA `(.L_x_6) ;  /* 0x0000000400848947 */ /* 0x000fea0003800000 */
[C---:B------:R-:W-:Y:S01]  /*0270*/  ISETP.GE.U32.AND P1, PT, R4.reuse, 0x10, PT ;  /* 0x000000100400780c */ /* 0x040fe20003f26070 */
[----:B------:R-:W-:Y:S01]  /*0280*/  BSSY.RECONVERGENT B1, `(.L_x_7) ;  /* 0x000002c000017945 */ /* 0x000fe20003800200 */
[----:B------:R-:W-:Y:S01]  /*0290*/  LOP3.LUT R25, R4, 0xf, RZ, 0xc0, !PT ;  /* 0x0000000f04197812 */ /* 0x000fe200078ec0ff */
[----:B------:R-:W-:Y:S02]  /*02a0*/  HFMA2 R5, -RZ, RZ, 0, 0 ;  /* 0x00000000ff057431 */ /* 0x000fe400000001ff */
[----:B------:R-:W-:Y:S01]  /*02b0*/  IMAD.MOV.U32 R2, RZ, RZ, RZ ;  /* 0x000000ffff027224 */ /* 0x000fe200078e00ff */
[----:B------:R-:W-:-:S07]  /*02c0*/  ISETP.NE.AND P0, PT, R25, RZ, PT ;  /* 0x000000ff1900720c */ /* 0x000fce0003f05270 */
[----:B------:R-:W-:Y:S06]  /*02d0*/  @!P1 BRA `(.L_x_8) ;  /* 0x0000000000989947 */ /* 0x000fec0003800000 */
[----:B------:R-:W0:Y:S01]  /*02e0*/  LDCU.64 UR4, c[0x0][0x3a0] ;  /* 0x00007400ff0477ac */ /* 0x000e220008000a00 */
[----:B------:R-:W-:Y:S02]  /*02f0*/  LOP3.LUT R5, R4, 0x7ffffff0, RZ, 0xc0, !PT ;  /* 0x7ffffff004057812 */ /* 0x000fe400078ec0ff */
[----:B------:R-:W-:Y:S02]  /*0300*/  MOV R2, RZ ;  /* 0x000000ff00027202 */ /* 0x000fe40000000f00 */
[----:B------:R-:W-:Y:S01]  /*0310*/  IADD3 R8, PT, PT, -R5, RZ, RZ ;  /* 0x000000ff05087210 */ /* 0x000fe20007ffe1ff */
[----:B0-----:R-:W-:-:S04]  /*0320*/  UIADD3 UR4, UP0, UPT, UR4, 0x20, URZ ;  /* 0x0000002004047890 */ /* 0x001fc8000ff1e0ff */
[----:B------:R-:W-:Y:S02]  /*0330*/  UIADD3.X UR5, UPT, UPT, URZ, UR5, URZ, UP0, !UPT ;  /* 0x00000005ff057290 */ /* 0x000fe400087fe4ff */
[----:B------:R-:W-:-:S04]  /*0340*/  IMAD.U32 R14, RZ, RZ, UR4 ;  /* 0x00000004ff0e7e24 */ /* 0x000fc8000f8e00ff */
[----:B-1----:R-:W-:-:S07]  /*0350*/  MOV R7, UR5 ;  /* 0x0000000500077c02 */ /* 0x002fce0008000f00 */
.L_x_9:
[----:B------:R-:W-:-:S05]  /*0360*/  MOV R6, R14 ;  /* 0x0000000e00067202 */ /* 0x000fca0000000f00 */
[----:B------:R-:W2:Y:S04]  /*0370*/  LDG.E R15, desc[UR6][R6.64+-0x20] ;  /* 0xffffe006060f7981 */ /* 0x000ea8000c1e1900 */
[----:B------:R-:W2:Y:S04]  /*0380*/  LDG.E R16, desc[UR6][R6.64+-0x1c] ;  /* 0xffffe40606107981 */ /* 0x000ea8000c1e1900 */
[----:B------:R-:W3:Y:S04]  /*0390*/  LDG.E R18, desc[UR6][R6.64+-0x18] ;  /* 0xffffe80606127981 */ /* 0x000ee8000c1e1900 */
[----:B------:R-:W3:Y:S04]  /*03a0*/  LDG.E R17, desc[UR6][R6.64+-0x14] ;  /* 0xffffec0606117981 */ /* 0x000ee8000c1e1900 */
[----:B------:R-:W4:Y:S04]  /*03b0*/  LDG.E R20, desc[UR6][R6.64+-0x10] ;  /* 0xfffff00606147981 */ /* 0x000f28000c1e1900 */
        /* <DEDUP_REMOVED lines=10> */
[----:B------:R0:W4:Y:S01]  /*0460*/  LDG.E R10, desc[UR6][R6.64+0x1c] ;  /* 0x00001c06060a7981 */ /* 0x000122000c1e1900 */
[----:B------:R-:W-:-:S05]  /*0470*/  VIADD R8, R8, 0x10 ;  /* 0x0000001008087836 */ /* 0x000fca0000000000 */
[----:B------:R-:W-:Y:S02]  /*0480*/  ISETP.NE.AND P1, PT, R8, RZ, PT ;  /* 0x000000ff0800720c */ /* 0x000fe40003f25270 */
[----:B--2---:R-:W-:-:S04]  /*0490*/  IADD3 R15, PT, PT, R16, R15, R2 ;  /* 0x0000000f100f7210 */ /* 0x004fc80007ffe002 */
[----:B---3--:R-:W-:-:S04]  /*04a0*/  IADD3 R15, PT, PT, R17, R18, R15 ;  /* 0x00000012110f7210 */ /* 0x008fc80007ffe00f */
[----:B----4-:R-:W-:-:S04]  /*04b0*/  IADD3 R15, PT, PT, R19, R20, R15 ;  /* 0x00000014130f7210 */ /* 0x010fc80007ffe00f */
[----:B------:R-:W-:-:S04]  /*04c0*/  IADD3 R15, PT, PT, R21, R22, R15 ;  /* 0x00000016150f7210 */ /* 0x000fc80007ffe00f */
[----:B------:R-:W-:-:S04]  /*04d0*/  IADD3 R15, PT, PT, R23, R24, R15 ;  /* 0x00000018170f7210 */ /* 0x000fc80007ffe00f */
[----:B------:R-:W-:Y:S02]  /*04e0*/  IADD3 R13, PT, PT, R13, R14, R15 ;  /* 0x0000000e0d0d7210 */ /* 0x000fe40007ffe00f */
[----:B------:R-:W-:-:S04]  /*04f0*/  IADD3 R14, P2, PT, R6, 0x40, RZ ;  /* 0x00000040060e7810 */ /* 0x000fc80007f5e0ff */
[----:B0-----:R-:W-:Y:S02]  /*0500*/  IADD3.X R7, PT, PT, RZ, R7, RZ, P2, !PT ;  /* 0x00000007ff077210 */ /* 0x001fe400017fe4ff */
[----:B------:R-:W-:-:S04]  /*0510*/  IADD3 R9, PT, PT, R12, R9, R13 ;  /* 0x000000090c097210 */ /* 0x000fc80007ffe00d */
[----:B------:R-:W-:Y:S01]  /*0520*/  IADD3 R2, PT, PT, R10, R11, R9 ;  /* 0x0000000b0a027210 */ /* 0x000fe20007ffe009 */
[----:B------:R-:W-:Y:S06]  /*0530*/  @P1 BRA `(.L_x_9) ;  /* 0xfffffffc00881947 */ /* 0x000fec000383ffff */
.L_x_8:
[----:B------:R-:W-:Y:S05]  /*0540*/  BSYNC.RECONVERGENT B1 ;  /* 0x0000000000017941 */ /* 0x000fea0003800200 */
.L_x_7:
[----:B------:R-:W-:Y:S05]  /*0550*/  @!P0 BRA `(.L_x_6) ;  /* 0x0000000000c88947 */ /* 0x000fea0003800000 */
[----:B------:R-:W-:Y:S01]  /*0560*/  ISETP.GE.U32.AND P0, PT, R25, 0x8, PT ;  /* 0x000000081900780c */ /* 0x000fe20003f06070 */
[----:B------:R-:W-:Y:S01]  /*0570*/  BSSY.RECONVERGENT B1, `(.L_x_10) ;  /* 0x0000013000017945 */ /* 0x000fe20003800200 */
[----:B------:R-:W-:-:S04]  /*0580*/  LOP3.LUT R16, R4, 0x7, RZ, 0xc0, !PT ;  /* 0x0000000704107812 */ /* 0x000fc800078ec0ff */
[----:B------:R-:W-:-:S07]  /*0590*/  ISETP.NE.AND P1, PT, R16, RZ, PT ;  /* 0x000000ff1000720c */ /* 0x000fce0003f25270 */
[----:B------:R-:W-:Y:S06]  /*05a0*/  @!P0 BRA `(.L_x_11) ;  /* 0x00000000003c8947 */ /* 0x000fec0003800000 */
[----:B-1----:R-:W0:Y:S02]  /*05b0*/  LDC.64 R6, c[0x0][0x3a0] ;  /* 0x0000e800ff067b82 */ /* 0x002e240000000a00 */
[----:B0-----:R-:W-:-:S05]  /*05c0*/  IMAD.WIDE.U32 R6, R5, 0x4, R6 ;  /* 0x0000000405067825 */ /* 0x001fca00078e0006 */
[----:B------:R-:W2:Y:S04]  /*05d0*/  LDG.E R9, desc[UR6][R6.64] ;  /* 0x0000000606097981 */ /* 0x000ea8000c1e1900 */
[----:B------:R-:W2:Y:S04]  /*05e0*/  LDG.E R8, desc[UR6][R6.64+0x4] ;  /* 0x0000040606087981 */ /* 0x000ea8000c1e1900 */
[----:B------:R-:W3:Y:S04]  /*05f0*/  LDG.E R11, desc[UR6][R6.64+0x8] ;  /* 0x00000806060b7981 */ /* 0x000ee8000c1e1900 */
[----:B------:R-:W3:Y:S04]  /*0600*/  LDG.E R10, desc[UR6][R6.64+0xc] ;  /* 0x00000c06060a7981 */ /* 0x000ee8000c1e1900 */
[----:B------:R-:W4:Y:S04]  /*0610*/  LDG.E R13, desc[UR6][R6.64+0x10] ;  /* 0x00001006060d7981 */ /* 0x000f28000c1e1900 */
[----:B------:R-:W4:Y:S04]  /*0620*/  LDG.E R12, desc[UR6][R6.64+0x14] ;  /* 0x00001406060c7981 */ /* 0x000f28000c1e1900 */
[----:B------:R-:W4:Y:S04]  /*0630*/  LDG.E R15, desc[UR6][R6.64+0x18] ;  /* 0x00001806060f7981 */ /* 0x000f28000c1e1900 */
[----:B------:R-:W4:Y:S01]  /*0640*/  LDG.E R14, desc[UR6][R6.64+0x1c] ;  /* 0x00001c06060e7981 */ /* 0x000f22000c1e1900 */
[----:B------:R-:W-:-:S02]  /*0650*/  IADD3 R5, PT, PT, R5, 0x8, RZ ;  /* 0x0000000805057810 */ /* 0x000fc40007ffe0ff */
[----:B--2---:R-:W-:-:S04]  /*0660*/  IADD3 R8, PT, PT, R8, R9, R2 ;  /* 0x0000000908087210 */ /* 0x004fc80007ffe002 */
[----:B---3--:R-:W-:-:S04]  /*0670*/  IADD3 R8, PT, PT, R10, R11, R8 ;  /* 0x0000000b0a087210 */ /* 0x008fc80007ffe008 */
[----:B----4-:R-:W-:-:S04]  /*0680*/  IADD3 R8, PT, PT, R12, R13, R8 ;  /* 0x0000000d0c087210 */ /* 0x010fc80007ffe008 */
[----:B------:R-:W-:-:S07]  /*0690*/  IADD3 R2, PT, PT, R14, R15, R8 ;  /* 0x0000000f0e027210 */ /* 0x000fce0007ffe008 */
.L_x_11:
[----:B------:R-:W-:Y:S05]  /*06a0*/  BSYNC.RECONVERGENT B1 ;  /* 0x0000000000017941 */ /* 0x000fea0003800200 */
.L_x_10:
        /* <DEDUP_REMOVED lines=11> */
[----:B------:R-:W3:Y:S01]  /*0760*/  LDG.E R12, desc[UR6][R6.64+0xc] ;  /* 0x00000c06060c7981 */ /* 0x000ee2000c1e1900 */
[----:B------:R-:W-:Y:S01]  /*0770*/  VIADD R5, R5, 0x4 ;  /* 0x0000000405057836 */ /* 0x000fe20000000000 */
[----:B--2---:R-:W-:-:S04]  /*0780*/  IADD3 R2, PT, PT, R10, R9, R2 ;  /* 0x000000090a027210 */ /* 0x004fc80007ffe002 */
[----:B---3--:R-:W-:-:S07]  /*0790*/  IADD3 R2, PT, PT, R12, R11, R2 ;  /* 0x0000000b0c027210 */ /* 0x008fce0007ffe002 */
.L_x_13:
[----:B------:R-:W-:Y:S05]  /*07a0*/  BSYNC.RECONVERGENT B1 ;  /* 0x0000000000017941 */ /* 0x000fea0003800200 */
.L_x_12:
[----:B------:R-:W-:Y:S05]  /*07b0*/  @!P1 BRA `(.L_x_6) ;  /* 0x0000000000309947 */ /* 0x000fea0003800000 */
[----:B-1----:R-:W0:Y:S02]  /*07c0*/  LDC.64 R6, c[0x0][0x3a0] ;  /* 0x0000e800ff067b82 */ /* 0x002e240000000a00 */
[----:B0-----:R-:W-:Y:S01]  /*07d0*/  IMAD.WIDE.U32 R6, R5, 0x4, R6 ;  /* 0x0000000405067825 */ /* 0x001fe200078e0006 */
[----:B------:R-:W-:-:S04]  /*07e0*/  IADD3 R5, PT, PT, -R8, RZ, RZ ;  /* 0x000000ff08057210 */ /* 0x000fc80007ffe1ff */
[----:B------:R-:W-:-:S07]  /*07f0*/  MOV R9, R7 ;  /* 0x0000000700097202 */ /* 0x000fce0000000f00 */
.L_x_14:
[----:B------:R-:W-:-:S06]  /*0800*/  IMAD.MOV.U32 R7, RZ, RZ, R9 ;  /* 0x000000ffff077224 */ /* 0x000fcc00078e0009 */
[----:B------:R0:W2:Y:S01]  /*0810*/  LDG.E R7, desc[UR6][R6.64] ;  /* 0x0000000606077981 */ /* 0x0000a2000c1e1900 */
[----:B------:R-:W-:-:S04]  /*0820*/  IADD3 R5, PT, PT, R5, 0x1, RZ ;  /* 0x0000000105057810 */ /* 0x000fc80007ffe0ff */
[----:B------:R-:W-:Y:S02]  /*0830*/  ISETP.NE.AND P0, PT, R5, RZ, PT ;  /* 0x000000ff0500720c */ /* 0x000fe40003f05270 */
[----:B0-----:R-:W-:-:S05]  /*0840*/  IADD3 R6, P1, PT, R6, 0x4, RZ ;  /* 0x0000000406067810 */ /* 0x001fca0007f3e0ff */
[----:B------:R-:W-:Y:S01]  /*0850*/  IMAD.X R9, RZ, RZ, R9, P1 ;  /* 0x000000ffff097224 */ /* 0x000fe200008e0609 */
[----:B--2---:R-:W-:-:S05]  /*0860*/  IADD3 R2, PT, PT, R7, R2, RZ ;  /* 0x0000000207027210 */ /* 0x004fca0007ffe0ff */
[----:B------:R-:W-:Y:S05]  /*0870*/  @P0 BRA `(.L_x_14) ;  /* 0xfffffffc00e00947 */ /* 0x000fea000383ffff */
.L_x_6:
[----:B------:R-:W-:Y:S05]  /*0880*/  BSYNC.RECONVERGENT B0 ;  /* 0x0000000000007941 */ /* 0x000fea0003800200 */
.L_x_5:
[----:B-1----:R-:W0:Y:S02]  /*0890*/  LDC.64 R6, c[0x0][0x3a0] ;  /* 0x0000e800ff067b82 */ /* 0x002e240000000a00 */
[----:B0-----:R-:W-:-:S06]  /*08a0*/  IMAD.WIDE R4, R4, 0x4, R6 ;  /* 0x0000000404047825 */ /* 0x001fcc00078e0206 */
[----:B------:R-:W2:Y:S01]  /*08b0*/  LDG.E R5, desc[UR6][R4.64] ;  /* 0x0000000604057981 */ /* 0x000ea2000c1e1900 */
[----:B-----5:R-:W-:Y:S02]  /*08c0*/  IADD3 R10, PT, PT, R0, -R3, RZ ;  /* 0x80000003000a7210 */ /* 0x020fe40007ffe0ff */
[----:B------:R-:W-:Y:S02]  /*08d0*/  MOV R14, RZ ;  /* 0x000000ff000e7202 */ /* 0x000fe40000000f00 */
[-C--:B--2---:R-:W-:Y:S02]  /*08e0*/  IABS R9, R5.reuse ;  /* 0x0000000500097213 */ /* 0x084fe40000000000 */
[----:B------:R-:W-:Y:S02]  /*08f0*/  IABS R4, R5 ;  /* 0x0000000500047213 */ /* 0x000fe40000000000 */
[----:B------:R-:W0:Y:S08]  /*0900*/  I2F.RP R8, R9 ;  /* 0x0000000900087306 */ /* 0x000e300000209400 */
[----:B0-----:R-:W0:Y:S02]  /*0910*/  MUFU.RCP R8, R8 ;  /* 0x0000000800087308 */ /* 0x001e240000001000 */
[----:B0-----:R-:W-:-:S06]  /*0920*/  IADD3 R6, PT, PT, R8, 0xffffffe, RZ ;  /* 0x0ffffffe08067810 */ /* 0x001fcc0007ffe0ff */
[----:B------:R0:W1:Y:S02]  /*0930*/  F2I.FTZ.U32.TRUNC.NTZ R7, R6 ;  /* 0x0000000600077305 */ /* 0x000064000021f000 */
[----:B0-----:R-:W-:Y:S01]  /*0940*/  HFMA2 R6, -RZ, RZ, 0, 0 ;  /* 0x00000000ff067431 */ /* 0x001fe200000001ff */
[----:B-1----:R-:W-:-:S05]  /*0950*/  IADD3 R11, PT, PT, RZ, -R7, RZ ;  /* 0x80000007ff0b7210 */ /* 0x002fca0007ffe0ff */
[----:B------:R-:W-:Y:S01]  /*0960*/  IMAD.MOV.U32 R0, RZ, RZ, R11 ;  /* 0x000000ffff007224 */ /* 0x000fe200078e000b */
[----:B------:R-:W-:-:S03]  /*0970*/  IABS R11, R10 ;  /* 0x0000000a000b7213 */ /* 0x000fc60000000000 */
[----:B------:R-:W-:Y:S01]  /*0980*/  IMAD R3, R0, R9, RZ ;  /* 0x0000000900037224 */ /* 0x000fe200078e02ff */
[----:B------:R-:W-:-:S03]  /*0990*/  MOV R0, R11 ;  /* 0x0000000b00007202 */ /* 0x000fc60000000f00 */
[----:B------:R-:W-:Y:S01]  /*09a0*/  IMAD.HI.U32 R7, R7, R3, R6 ;  /* 0x0000000307077227 */ /* 0x000fe200078e0006 */
[----:B------:R-:W-:-:S05]  /*09b0*/  IADD3 R3, PT, PT, RZ, -R4, RZ ;  /* 0x80000004ff037210 */ /* 0x000fca0007ffe0ff */
[----:B------:R-:W-:-:S04]  /*09c0*/  IMAD.HI.U32 R7, R7, R0, RZ ;  /* 0x0000000007077227 */ /* 0x000fc800078e00ff */
[----:B------:R-:W-:-:S05]  /*09d0*/  IMAD R0, R7, R3, R0 ;  /* 0x0000000307007224 */ /* 0x000fca00078e0200 */
[----:B------:R-:W-:-:S13]  /*09e0*/  ISETP.GT.U32.AND P2, PT, R9, R0, PT ;  /* 0x000000000900720c */ /* 0x000fda0003f44070 */
[----:B------:R-:W-:Y:S01]  /*09f0*/  @!P2 IMAD.IADD R0, R0, 0x1, -R9 ;  /* 0x000000010000a824 */ /* 0x000fe200078e0a09 */
[----:B------:R-:W-:Y:S02]  /*0a00*/  @!P2 IADD3 R7, PT, PT, R7, 0x1, RZ ;  /* 0x000000010707a810 */ /* 0x000fe40007ffe0ff */
[----:B------:R-:W-:Y:S02]  /*0a10*/  ISETP.NE.AND P2, PT, R5, RZ, PT ;  /* 0x000000ff0500720c */ /* 0x000fe40003f45270 */
[----:B------:R-:W-:Y:S02]  /*0a20*/  ISETP.GE.U32.AND P0, PT, R0, R9, PT ;  /* 0x000000090000720c */ /* 0x000fe40003f06070 */
[----:B------:R-:W0:Y:S01]  /*0a30*/  LDC R9, c[0x0][0x38c] ;  /* 0x0000e300ff097b82 */ /* 0x000e220000000800 */
[----:B------:R-:W-:-:S04]  /*0a40*/  LOP3.LUT R0, R10, R5, RZ, 0x3c, !PT ;  /* 0x000000050a007212 */ /* 0x000fc800078e3cff */
[----:B------:R-:W-:-:S06]  /*0a50*/  ISETP.GE.AND P1, PT, R0, RZ, PT ;  /* 0x000000ff0000720c */ /* 0x000fcc0003f26270 */
[----:B------:R-:W-:-:S07]  /*0a60*/  @P0 IADD3 R7, PT, PT, R7, 0x1, RZ ;  /* 0x0000000107070810 */ /* 0x000fce0007ffe0ff */
[----:B------:R-:W-:Y:S02]  /*0a70*/  @!P1 IADD3 R7, PT, PT, -R7, RZ, RZ ;  /* 0x000000ff07079210 */ /* 0x000fe40007ffe1ff */
[----:B------:R-:W-:Y:S02]  /*0a80*/  @!P2 LOP3.LUT R7, RZ, R5, RZ, 0x33, !PT ;  /* 0x00000005ff07a212 */ /* 0x000fe400078e33ff */
[----:B0-----:R-:W-:-:S03]  /*0a90*/  ISETP.GE.AND P0, PT, R9, 0x1, PT ;  /* 0x000000010900780c */ /* 0x001fc60003f06270 */
[----:B------:R-:W-:-:S04]  /*0aa0*/  IMAD.MOV R3, RZ, RZ, -R7 ;  /* 0x000000ffff037224 */ /* 0x000fc800078e0a07 */
[----:B------:R-:W-:Y:S01]  /*0ab0*/  IMAD R3, R5, R3, R10 ;  /* 0x0000000305037224 */ /* 0x000fe200078e020a */
[----:B------:R-:W-:-:S04]  /*0ac0*/  IADD3 R10, PT, PT, R7, R2, RZ ;  /* 0x00000002070a7210 */ /* 0x000fc80007ffe0ff */
[----:B------:R-:W-:Y:S01]  /*0ad0*/  IADD3 R0, PT, PT, R3, R2, RZ ;  /* 0x0000000203007210 */ /* 0x000fe20007ffe0ff */
[----:B------:R-:W-:Y:S06]  /*0ae0*/  @!P0 BRA `(.L_x_15) ;  /* 0x0000000800488947 */ /* 0x000fec0003800000 */
[C---:B------:R-:W-:Y:S01]  /*0af0*/  ISETP.GE.U32.AND P2, PT, R9.reuse, 0x10, PT ;  /* 0x000000100900780c */ /* 0x040fe20003f46070 */
[-C--:B------:R-:W-:Y:S01]  /*0b00*/  IMAD R0, R0, R9.reuse, RZ ;  /* 0x0000000900007224 */ /* 0x080fe200078e02ff */
[----:B------:R-:W-:Y:S01]  /*0b10*/  LOP3.LUT R22, R9, 0xf, RZ, 0xc0, !PT ;  /* 0x0000000f09167812 */ /* 0x000fe200078ec0ff */
[----:B------:R-:W-:Y:S01]  /*0b20*/  IMAD R8, R10, R9, RZ ;  /* 0x000000090a087224 */ /* 0x000fe200078e02ff */
[----:B------:R-:W-:Y:S01]  /*0b30*/  MOV R11, RZ ;  /* 0x000000ff000b7202 */ /* 0x000fe20000000f00 */
[----:B------:R-:W-:Y:S01]  /*0b40*/  IMAD.MOV.U32 R14, RZ, RZ, RZ ;  /* 0x000000ffff0e7224 */ /* 0x000fe200078e00ff */
[----:B------:R-:W-:-:S07]  /*0b50*/  ISETP.NE.AND P1, PT, R22, RZ, PT ;  /* 0x000000ff1600720c */ /* 0x000fce0003f25270 */
[----:B------:R-:W-:Y:S06]  /*0b60*/  @!P2 BRA `(.L_x_16) ;  /* 0x000000040004a947 */ /* 0x000fec0003800000 */
[----:B------:R-:W0:Y:S01]  /*0b70*/  LDCU.64 UR4, c[0x0][0x380] ;  /* 0x00007000ff0477ac */ /* 0x000e220008000a00 */
[----:B------:R-:W-:Y:S01]  /*0b80*/  LOP3.LUT R11, R9, 0x7ffffff0, RZ, 0xc0, !PT ;  /* 0x7ffffff0090b7812 */ /* 0x000fe200078ec0ff */
[----:B------:R-:W-:Y:S01]  /*0b90*/  HFMA2 R14, -RZ, RZ, 0, 0 ;  /* 0x00000000ff0e7431 */ /* 0x000fe200000001ff */
[----:B------:R-:W-:Y:S01]  /*0ba0*/  MOV R13, R0 ;  /* 0x00000000000d7202 */ /* 0x000fe20000000f00 */
[----:B------:R-:W-:Y:S01]  /*0bb0*/  IMAD.MOV.U32 R15, RZ, RZ, R8 ;  /* 0x000000ffff0f7224 */ /* 0x000fe200078e0008 */
[----:B------:R-:W-:Y:S01]  /*0bc0*/  IADD3 R12, PT, PT, -R11, RZ, RZ ;  /* 0x000000ff0b0c7210 */ /* 0x000fe20007ffe1ff */
[----:B0-----:R-:W-:-:S04]  /*0bd0*/  UIADD3 UR4, UP0, UPT, UR4, 0x20, URZ ;  /* 0x0000002004047890 */ /* 0x001fc8000ff1e0ff */
[----:B------:R-:W-:Y:S02]  /*0be0*/  UIADD3.X UR5, UPT, UPT, URZ, UR5, URZ, UP0, !UPT ;  /* 0x00000005ff057290 */ /* 0x000fe400087fe4ff */
[----:B------:R-:W-:-:S04]  /*0bf0*/  MOV R2, UR4 ;  /* 0x0000000400027c02 */ /* 0x000fc80008000f00 */
[----:B------:R-:W-:-:S07]  /*0c00*/  MOV R3, UR5 ;  /* 0x0000000500037c02 */ /* 0x000fce0008000f00 */
.L_x_17:
[----:B------:R-:W-:-:S04]  /*0c10*/  IMAD.WIDE R6, R15, 0x4, R2 ;  /* 0x000000040f067825 */ /* 0x000fc800078e0202 */
[----:B------:R-:W-:Y:S01]  /*0c20*/  IMAD.WIDE R4, R13, 0x4, R2 ;  /* 0x000000040d047825 */ /* 0x000fe200078e0202 */
[----:B------:R-:W2:Y:S04]  /*0c30*/  LDG.E R17, desc[UR6][R6.64+-0x20] ;  /* 0xffffe00606117981 */ /* 0x000ea8000c1e1900 */
[----:B------:R-:W2:Y:S04]  /*0c40*/  LDG.E R24, desc[UR6][R4.64+-0x20] ;  /* 0xffffe00604187981 */ /* 0x000ea8000c1e1900 */
[----:B------:R-:W3:Y:S04]  /*0c50*/  LDG.E R26, desc[UR6][R6.64+-0x1c] ;  /* 0xffffe406061a7981 */ /* 0x000ee8000c1e1900 */
[----:B------:R-:W3:Y:S04]  /*0c60*/  LDG.E R25, desc[UR6][R4.64+-0x1c] ;  /* 0xffffe40604197981 */ /* 0x000ee8000c1e1900 */
[----:B------:R-:W4:Y:S04]  /*0c70*/  LDG.E R23, desc[UR6][R6.64+-0x18] ;  /* 0xffffe80606177981 */ /* 0x000f28000c1e1900 */
[----:B------:R-:W4:Y:S04]  /*0c80*/  LDG.E R20, desc[UR6][R4.64+-0x18] ;  /* 0xffffe80604147981 */ /* 0x000f28000c1e1900 */
[----:B------:R-:W5:Y:S04]  /*0c90*/  LDG.E R18, desc[UR6][R6.64+-0x14] ;  /* 0xffffec0606127981 */ /* 0x000f68000c1e1900 */
[----:B------:R-:W5:Y:S04]  /*0ca0*/  LDG.E R21, desc[UR6][R4.64+-0x14] ;  /* 0xffffec0604157981 */ /* 0x000f68000c1e1900 */
[----:B------:R-:W5:Y:S04]  /*0cb0*/  LDG.E R16, desc[UR6][R6.64+-0x10] ;  /* 0xfffff00606107981 */ /* 0x000f68000c1e1900 */
[----:B------:R-:W5:Y:S01]  /*0cc0*/  LDG.E R19, desc[UR6][R4.64+-0x10] ;  /* 0xfffff00604137981 */ /* 0x000f62000c1e1900 */
[----:B--2---:R-:W-:-:S03]  /*0cd0*/  FFMA R17, R17, R24, R14 ;  /* 0x0000001811117223 */ /* 0x004fc6000000000e */
[----:B------:R-:W2:Y:S04]  /*0ce0*/  LDG.E R14, desc[UR6][R6.64+-0xc] ;  /* 0xfffff406060e7981 */ /* 0x000ea8000c1e1900 */
[----:B------:R-:W2:Y:S01]  /*0cf0*/  LDG.E R24, desc[UR6][R6.64] ;  /* 0x0000000606187981 */ /* 0x000ea2000c1e1900 */
[----:B---3--:R-:W-:-:S03]  /*0d00*/  FFMA R26, R26, R25, R17 ;  /* 0x000000191a1a7223 */ /* 0x008fc60000000011 */
[----:B------:R-:W2:Y:S01]  /*0d10*/  LDG.E R17, desc[UR6][R4.64+-0xc] ;  /* 0xfffff40604117981 */ /* 0x000ea2000c1e1900 */
[----:B----4-:R-:W-:-:S03]  /*0d20*/  FFMA R25, R23, R20, R26 ;  /* 0x0000001417197223 */ /* 0x010fc6000000001a */
[----:B------:R-:W3:Y:S04]  /*0d30*/  LDG.E R20, desc[UR6][R6.64+-0x8] ;  /* 0xfffff80606147981 */ /* 0x000ee8000c1e1900 */
[----:B------:R-:W3:Y:S01]  /*0d40*/  LDG.E R23, desc[UR6][R4.64+-0x8] ;  /* 0xfffff80604177981 */ /* 0x000ee2000c1e1900 */
[----:B-----5:R-:W-:-:S03]  /*0d50*/  FFMA R25, R18, R21, R25 ;  /* 0x0000001512197223 */ /* 0x020fc60000000019 */
[----:B------:R-:W4:Y:S04]  /*0d60*/  LDG.E R18, desc[UR6][R6.64+-0x4] ;  /* 0xfffffc0606127981 */ /* 0x000f28000c1e1900 */
[----:B------:R-:W4:Y:S01]  /*0d70*/  LDG.E R21, desc[UR6][R4.64+-0x4] ;  /* 0xfffffc0604157981 */ /* 0x000f22000c1e1900 */
[----:B------:R-:W-:-:S03]  /*0d80*/  FFMA R27, R16, R19, R25 ;  /* 0x00000013101b7223 */ /* 0x000fc60000000019 */
        /* <DEDUP_REMOVED lines=8> */
[----:B------:R-:W2:Y:S04]  /*0e10*/  LDG.E R17, desc[UR6][R6.64+0x8] ;  /* 0x0000080606117981 */ /* 0x000ea8000c1e1900 */
[----:B------:R-:W3:Y:S01]  /*0e20*/  LDG.E R20, desc[UR6][R6.64+0x10] ;  /* 0x0000100606147981 */ /* 0x000ee2000c1e1900 */
[----:B----4-:R-:W-:-:S03]  /*0e30*/  FFMA R23, R18, R21, R23 ;  /* 0x0000001512177223 */ /* 0x010fc60000000017 */
[----:B------:R-:W4:Y:S01]  /*0e40*/  LDG.E R18, desc[UR6][R6.64+0xc] ;  /* 0x00000c0606127981 */ /* 0x000f22000c1e1900 */
[----:B-----5:R-:W-:-:S03]  /*0e50*/  FFMA R25, R24, R25, R23 ;  /* 0x0000001918197223 */ /* 0x020fc60000000017 */
[----:B------:R-:W4:Y:S04]  /*0e60*/  LDG.E R21, desc[UR6][R4.64+0xc] ;  /* 0x00000c0604157981 */ /* 0x000f28000c1e1900 */
[----:B------:R-:W3:Y:S01]  /*0e70*/  LDG.E R23, desc[UR6][R4.64+0x10] ;  /* 0x0000100604177981 */ /* 0x000ee2000c1e1900 */
[----:B------:R-:W-:-:S03]  /*0e80*/  FFMA R28, R16, R19, R25 ;  /* 0x00000013101c7223 */ /* 0x000fc60000000019 */
[----:B------:R-:W5:Y:S04]  /*0e90*/  LDG.E R24, desc[UR6][R6.64+0x14] ;  /* 0x0000140606187981 */ /* 0x000f68000c1e1900 */
[----:B------:R-:W5:Y:S04]  /*0ea0*/  LDG.E R25, desc[UR6][R4.64+0x14] ;  /* 0x0000140604197981 */ /* 0x000f68000c1e1900 */
[----:B------:R-:W5:Y:S04]  /*0eb0*/  LDG.E R16, desc[UR6][R6.64+0x18] ;  /* 0x0000180606107981 */ /* 0x000f68000c1e1900 */
[----:B------:R-:W5:Y:S01]  /*0ec0*/  LDG.E R19, desc[UR6][R4.64+0x18] ;  /* 0x0000180604137981 */ /* 0x000f62000c1e1900 */
[----:B------:R-:W-:-:S05]  /*0ed0*/  VIADD R12, R12, 0x10 ;  /* 0x000000100c0c7836 */ /* 0x000fca0000000000 */
[----:B------:R-:W-:Y:S02]  /*0ee0*/  ISETP.NE.AND P2, PT, R12, RZ, PT ;  /* 0x000000ff0c00720c */ /* 0x000fe40003f45270 */
[----:B------:R-:W-:Y:S02]  /*0ef0*/  IADD3 R15, PT, PT, R15, 0x10, RZ ;  /* 0x000000100f0f7810 */ /* 0x000fe40007ffe0ff */
[----:B------:R-:W-:Y:S01]  /*0f00*/  IADD3 R13, PT, PT, R13, 0x10, RZ ;  /* 0x000000100d0d7810 */ /* 0x000fe20007ffe0ff */
[----:B--2---:R-:W-:-:S04]  /*0f10*/  FFMA R17, R17, R14, R28 ;  /* 0x0000000e11117223 */ /* 0x004fc8000000001c */
[----:B----4-:R-:W-:-:S04]  /*0f20*/  FFMA R17, R18, R21, R17 ;  /* 0x0000001512117223 */ /* 0x010fc80000000011 */
[----:B---3--:R-:W-:-:S04]  /*0f30*/  FFMA R17, R20, R23, R17 ;  /* 0x0000001714117223 */ /* 0x008fc80000000011 */
[----:B-----5:R-:W-:-:S04]  /*0f40*/  FFMA R17, R24, R25, R17 ;  /* 0x0000001918117223 */ /* 0x020fc80000000011 */
[----:B------:R-:W-:-:S04]  /*0f50*/  FFMA R17, R16, R19, R17 ;  /* 0x0000001310117223 */ /* 0x000fc80000000011 */
[----:B------:R-:W-:Y:S01]  /*0f60*/  FFMA R14, R26, R27, R17 ;  /* 0x0000001b1a0e7223 */ /* 0x000fe20000000011 */
[----:B------:R-:W-:Y:S06]  /*0f70*/  @P2 BRA `(.L_x_17) ;  /* 0xfffffffc00242947 */ /* 0x000fec000383ffff */
.L_x_16:
[----:B------:R-:W-:Y:S05]  /*0f80*/  @!P1 BRA `(.L_x_15) ;  /* 0x0000000400209947 */ /* 0x000fea0003800000 */
[----:B------:R-:W-:Y:S02]  /*0f90*/  ISETP.GE.U32.AND P1, PT, R22, 0x8, PT ;  /* 0x000000081600780c */ /* 0x000fe40003f26070 */
[----:B------:R-:W-:-:S04]  /*0fa0*/  LOP3.LUT R23, R9, 0x7, RZ, 0xc0, !PT ;  /* 0x0000000709177812 */ /* 0x000fc800078ec0ff */
[----:B------:R-:W-:-:S07]  /*0fb0*/  ISETP.NE.AND P2, PT, R23, RZ, PT ;  /* 0x000000ff1700720c */ /* 0x000fce0003f45270 */
[----:B------:R-:W-:Y:S06]  /*0fc0*/  @!P1 BRA `(.L_x_18) ;  /* 0x0000000000789947 */ /* 0x000fec0003800000 */
[----:B------:R-:W0:Y:S01]  /*0fd0*/  LDC.64 R2, c[0x0][0x380] ;  /* 0x0000e000ff027b82 */ /* 0x000e220000000a00 */
[----:B------:R-:W-:Y:S01]  /*0fe0*/  IADD3 R5, PT, PT, R8, R11, RZ ;  /* 0x0000000b08057210 */ /* 0x000fe20007ffe0ff */
[----:B------:R-:W-:-:S04]  /*0ff0*/  IMAD.IADD R7, R0, 0x1, R11 ;  /* 0x0000000100077824 */ /* 0x000fc800078e020b */
[----:B0-----:R-:W-:-:S04]  /*1000*/  IMAD.WIDE R4, R5, 0x4, R2 ;  /* 0x0000000405047825 */ /* 0x001fc800078e0202 */
        /* <DEDUP_REMOVED lines=16> */
[----:B------:R-:W5:Y:S01]  /*1110*/  LDG.E R20, desc[UR6][R2.64+0x1c] ;  /* 0x00001c0602147981 */ /* 0x000f62000c1e1900 */
[----:B------:R-:W-:Y:S01]  /*1120*/  IADD3 R11, PT, PT, R11, 0x8, RZ ;  /* 0x000000080b0b7810 */ /* 0x000fe20007ffe0ff */
[----:B--2---:R-:W-:-:S04]  /*1130*/  FFMA R21, R21, R22, R14 ;  /* 0x0000001615157223 */ /* 0x004fc8000000000e */
[----:B---3--:R-:W-:-:S04]  /*1140*/  FFMA R21, R24, R25, R21 ;  /* 0x0000001918157223 */ /* 0x008fc80000000015 */
[----:B----4-:R-:W-:-:S04]  /*1150*/  FFMA R26, R26, R27, R21 ;  /* 0x0000001b1a1a7223 */ /* 0x010fc80000000015 */
[----:B-----5:R-:W-:-:S04]  /*1160*/  FFMA R18, R17, R18, R26 ;  /* 0x0000001211127223 */ /* 0x020fc8000000001a */
[----:B------:R-:W-:-:S04]  /*1170*/  FFMA R15, R15, R16, R18 ;  /* 0x000000100f0f7223 */ /* 0x000fc80000000012 */
[----:B------:R-:W-:-:S04]  /*1180*/  FFMA R13, R12, R13, R15 ;  /* 0x0000000d0c0d7223 */ /* 0x000fc8000000000f */
[----:B------:R-:W-:-:S04]  /*1190*/  FFMA R6, R6, R7, R13 ;  /* 0x0000000706067223 */ /* 0x000fc8000000000d */
[----:B------:R-:W-:-:S07]  /*11a0*/  FFMA R14, R19, R20, R6 ;  /* 0x00000014130e7223 */ /* 0x000fce0000000006 */
.L_x_18:
[----:B------:R-:W-:Y:S05]  /*11b0*/  @!P2 BRA `(.L_x_15) ;  /* 0x000000000094a947 */ /* 0x000fea0003800000 */
[----:B------:R-:W-:Y:S02]  /*11c0*/  ISETP.GE.U32.AND P1, PT, R23, 0x4, PT ;  /* 0x000000041700780c */ /* 0x000fe40003f26070 */
[----:B------:R-:W-:-:S04]  /*11d0*/  LOP3.LUT R6, R9, 0x3, RZ, 0xc0, !PT ;  /* 0x0000000309067812 */ /* 0x000fc800078ec0ff */
[----:B------:R-:W-:-:S07]  /*11e0*/  ISETP.NE.AND P2, PT, R6, RZ, PT ;  /* 0x000000ff0600720c */ /* 0x000fce0003f45270 */
[----:B------:R-:W-:Y:S06]  /*11f0*/  @!P1 BRA `(.L_x_19) ;  /* 0x0000000000489947 */ /* 0x000fec0003800000 */
[----:B------:R-:W0:Y:S01]  /*1200*/  LDC.64 R4, c[0x0][0x380] ;  /* 0x0000e000ff047b82 */ /* 0x000e220000000a00 */
[-C--:B------:R-:W-:Y:S02]  /*1210*/  IADD3 R3, PT, PT, R8, R11.reuse, RZ ;  /* 0x0000000b08037210 */ /* 0x080fe40007ffe0ff */
[----:B------:R-:W-:-:S03]  /*1220*/  IADD3 R7, PT, PT, R0, R11, RZ ;  /* 0x0000000b00077210 */ /* 0x000fc60007ffe0ff */
[----:B0-----:R-:W-:-:S04]  /*1230*/  IMAD.WIDE R2, R3, 0x4, R4 ;  /* 0x0000000403027825 */ /* 0x001fc800078e0204 */
[----:B------:R-:W-:Y:S01]  /*1240*/  IMAD.WIDE R4, R7, 0x4, R4 ;  /* 0x0000000407047825 */ /* 0x000fe200078e0204 */
[----:B------:R-:W2:Y:S04]  /*1250*/  LDG.E R16, desc[UR6][R2.64+0x4] ;  /* 0x0000040602107981 */ /* 0x000ea8000c1e1900 */
[----:B------:R-:W3:Y:S04]  /*1260*/  LDG.E R7, desc[UR6][R2.64] ;  /* 0x0000000602077981 */ /* 0x000ee8000c1e1900 */
[----:B------:R-:W3:Y:S04]  /*1270*/  LDG.E R12, desc[UR6][R4.64] ;  /* 0x00000006040c7981 */ /* 0x000ee8000c1e1900 */
[----:B------:R-:W2:Y:S04]  /*1280*/  LDG.E R13, desc[UR6][R4.64+0x4] ;  /* 0x00000406040d7981 */ /* 0x000ea8000c1e1900 */
[----:B------:R-:W4:Y:S04]  /*1290*/  LDG.E R18, desc[UR6][R2.64+0x8] ;  /* 0x0000080602127981 */ /* 0x000f28000c1e1900 */
[----:B------:R-:W4:Y:S04]  /*12a0*/  LDG.E R15, desc[UR6][R4.64+0x8] ;  /* 0x00000806040f7981 */ /* 0x000f28000c1e1900 */
[----:B------:R-:W5:Y:S04]  /*12b0*/  LDG.E R20, desc[UR6][R2.64+0xc] ;  /* 0x00000c0602147981 */ /* 0x000f68000c1e1900 */
[----:B------:R-:W5:Y:S01]  /*12c0*/  LDG.E R17, desc[UR6][R4.64+0xc] ;  /* 0x00000c0604117981 */ /* 0x000f62000c1e1900 */
[----:B------:R-:W-:-:S02]  /*12d0*/  VIADD R11, R11, 0x4 ;  /* 0x000000040b0b7836 */ /* 0x000fc40000000000 */
[----:B---3--:R-:W-:-:S04]  /*12e0*/  FFMA R7, R7, R12, R14 ;  /* 0x0000000c07077223 */ /* 0x008fc8000000000e */
[----:B--2---:R-:W-:-:S04]  /*12f0*/  FFMA R7, R16, R13, R7 ;  /* 0x0000000d10077223 */ /* 0x004fc80000000007 */
[----:B----4-:R-:W-:-:S04]  /*1300*/  FFMA R7, R18, R15, R7 ;  /* 0x0000000f12077223 */ /* 0x010fc80000000007 */
[----:B-----5:R-:W-:-:S07]  /*1310*/  FFMA R14, R20, R17, R7 ;  /* 0x00000011140e7223 */ /* 0x020fce0000000007 */
.L_x_19:
[----:B------:R-:W-:Y:S05]  /*1320*/  @!P2 BRA `(.L_x_15) ;  /* 0x000000000038a947 */ /* 0x000fea0003800000 */
[----:B------:R-:W0:Y:S01]  /*1330*/  LDC.64 R2, c[0x0][0x380] ;  /* 0x0000e000ff027b82 */ /* 0x000e220000000a00 */
[-C--:B------:R-:W-:Y:S02]  /*1340*/  IADD3 R13, PT, PT, R0, R11.reuse, RZ ;  /* 0x0000000b000d7210 */ /* 0x080fe40007ffe0ff */
[----:B------:R-:W-:Y:S02]  /*1350*/  IADD3 R11, PT, PT, R8, R11, RZ ;  /* 0x0000000b080b7210 */ /* 0x000fe40007ffe0ff */
[----:B------:R-:W-:-:S07]  /*1360*/  IADD3 R0, PT, PT, -R6, RZ, RZ ;  /* 0x000000ff06007210 */ /* 0x000fce0007ffe1ff */
.L_x_20:
[----:B0-----:R-:W-:-:S04]  /*1370*/  IMAD.WIDE R4, R13, 0x4, R2 ;  /* 0x000000040d047825 */ /* 0x001fc800078e0202 */
[----:B------:R-:W-:Y:S02]  /*1380*/  IMAD.WIDE R6, R11, 0x4, R2 ;  /* 0x000000040b067825 */ /* 0x000fe400078e0202 */
[----:B------:R-:W2:Y:S04]  /*1390*/  LDG.E R4, desc[UR6][R4.64] ;  /* 0x0000000604047981 */ /* 0x000ea8000c1e1900 */
[----:B------:R-:W2:Y:S01]  /*13a0*/  LDG.E R7, desc[UR6][R6.64] ;  /* 0x0000000606077981 */ /* 0x000ea2000c1e1900 */
[----:B------:R-:W-:Y:S01]  /*13b0*/  VIADD R0, R0, 0x1 ;  /* 0x0000000100007836 */ /* 0x000fe20000000000 */
[----:B------:R-:W-:Y:S02]  /*13c0*/  IADD3 R13, PT, PT, R13, 0x1, RZ ;  /* 0x000000010d0d7810 */ /* 0x000fe40007ffe0ff */
[----:B------:R-:W-:-:S02]  /*13d0*/  IADD3 R11, PT, PT, R11, 0x1, RZ ;  /* 0x000000010b0b7810 */ /* 0x000fc40007ffe0ff */
[----:B------:R-:W-:Y:S01]  /*13e0*/  ISETP.NE.AND P1, PT, R0, RZ, PT ;  /* 0x000000ff0000720c */ /* 0x000fe20003f25270 */
[----:B--2---:R-:W-:-:S12]  /*13f0*/  FFMA R14, R7, R4, R14 ;  /* 0x00000004070e7223 */ /* 0x004fd8000000000e */
[----:B------:R-:W-:Y:S05]  /*1400*/  @P1 BRA `(.L_x_20) ;  /* 0xfffffffc00d81947 */ /* 0x000fea000383ffff */
.L_x_15:
[----:B------:R-:W-:Y:S01]  /*1410*/  MOV R3, 0x3bbb989d ;  /* 0x3bbb989d00037802 */ /* 0x000fe20000000f00 */
[----:B------:R-:W0:Y:S01]  /*1420*/  S2R R6, SR_LANEID ;  /* 0x0000000000067919 */ /* 0x000e220000000000 */
[----:B------:R-:W-:Y:S01]  /*1430*/  IMAD.MOV.U32 R5, RZ, RZ, 0x437c0000 ;  /* 0x437c0000ff057424 */ /* 0x000fe200078e00ff */
[----:B------:R-:W1:Y:S01]  /*1440*/  LDC.64 R20, c[0x0][0x3b8] ;  /* 0x0000ee00ff147b82 */ /* 0x000e620000000a00 */
[----:B------:R-:W-:Y:S01]  /*1450*/  VOTEU.ANY UR4, UPT, PT ;  /* 0x0000000000047886 */ /* 0x000fe200038e0100 */
[----:B------:R-:W-:Y:S01]  /*1460*/  FFMA.SAT R0, R14, R3, 0.5 ;  /* 0x3f0000000e007423 */ /* 0x000fe20000002003 */
[----:B------:R-:W-:Y:S02]  /*1470*/  UFLO.U32 UR5, UR4 ;  /* 0x00000004000572bd */ /* 0x000fe400080e0000 */
[----:B------:R-:W-:Y:S01]  /*1480*/  POPC R11, UR4 ;  /* 0x00000004000b7d09 */ /* 0x000fe20008000000 */
[----:B------:R-:W-:Y:S02]  /*1490*/  FFMA.RM R0, R0, R5, 12582913 ;  /* 0x4b40000100007423 */ /* 0x000fe40000004005 */
[----:B------:R-:W2:Y:S02]  /*14a0*/  LDC.64 R4, c[0x0][0x3b0] ;  /* 0x0000ec00ff047b82 */ /* 0x000ea40000000a00 */
[C---:B------:R-:W-:Y:S01]  /*14b0*/  FADD R3, R0.reuse, -12583039 ;  /* 0xcb40007f00037421 */ /* 0x040fe20000000000 */
[----:B------:R-:W-:-:S03]  /*14c0*/  SHF.L.U32 R0, R0, 0x17, RZ ;  /* 0x0000001700007819 */ /* 0x000fc600000006ff */
[----:B------:R-:W-:-:S04]  /*14d0*/  FFMA R3, R14, 1.4426950216293334961, -R3 ;  /* 0x3fb8aa3b0e037823 */ /* 0x000fc80000000803 */
[----:B------:R-:W-:Y:S02]  /*14e0*/  FFMA R14, R14, 1.925963033500011079e-08, R3 ;  /* 0x32a570600e0e7823 */ /* 0x000fe40000000003 */
[----:B------:R-:W3:Y:S02]  /*14f0*/  LDC.64 R2, c[0x4][RZ] ;  /* 0x01000000ff027b82 */ /* 0x000ee40000000a00 */
[----:B------:R-:W4:Y:S01]  /*1500*/  MUFU.EX2 R7, R14 ;  /* 0x0000000e00077308 */ /* 0x000f220000000800 */
[----:B-1----:R-:W-:Y:S01]  /*1510*/  IMAD.WIDE R20, R10, 0x4, R20 ;  /* 0x000000040a147825 */ /* 0x002fe200078e0214 */
[----:B0-----:R-:W-:-:S03]  /*1520*/  ISETP.EQ.U32.AND P1, PT, R6, UR5, PT ;  /* 0x0000000506007c0c */ /* 0x001fc6000bf22070 */
[----:B----4-:R-:W-:-:S05]  /*1530*/  FMUL R0, R0, R7 ;  /* 0x0000000700007220 */ /* 0x010fca0000400000 */
[----:B------:R0:W-:Y:S05]  /*1540*/  REDG.E.ADD.F32.FTZ.RN.STRONG.GPU desc[UR6][R20.64], R0 ;  /* 0x00000000140079a6 */ /* 0x0001ea000c12f306 */
[----:B---3--:R0:W-:Y:S01]  /*1550*/  @P1 REDG.E.ADD.STRONG.GPU desc[UR6][R2.64], R11 ;  /* 0x0000000b0200198e */ /* 0x0081e2000c12e106 */
[----:B--2---:R-:W-:Y:S05]  /*1560*/  @!P0 EXIT ;  /* 0x000000000000894d */ /* 0x004fea0003800000 */
[----:B------:R-:W-:-:S06]  /*1570*/  IMAD.WIDE R4, R10, 0x4, R4 ;  /* 0x000000040a047825 */ /* 0x000fcc00078e0204 */
[----:B------:R-:W2:Y:S01]  /*1580*/  LDG.E R4, desc[UR6][R4.64] ;  /* 0x0000000604047981 */ /* 0x000ea2000c1e1900 */
[C---:B------:R-:W-:Y:S01]  /*1590*/  ISETP.GE.U32.AND P0, PT, R9.reuse, 0x8, PT ;  /* 0x000000080900780c */ /* 0x040fe20003f06070 */
[----:B------:R-:W-:Y:S02]  /*15a0*/  HFMA2 R7, -RZ, RZ, 0, 0 ;  /* 0x00000000ff077431 */ /* 0x000fe400000001ff */
[-C--:B------:R-:W-:Y:S01]  /*15b0*/  IMAD R10, R10, R9.reuse, RZ ;  /* 0x000000090a0a7224 */ /* 0x080fe200078e02ff */
[----:B------:R-:W-:Y:S01]  /*15c0*/  LOP3.LUT R8, R9, 0x7, RZ, 0xc0, !PT ;  /* 0x0000000709087812 */ /* 0x000fe200078ec0ff */
[----:B--2---:R-:W-:-:S08]  /*15d0*/  IMAD R6, R4, R9, RZ ;  /* 0x0000000904067224 */ /* 0x004fd000078e02ff */
[----:B------:R-:W-:Y:S05]  /*15e0*/  @!P0 BRA `(.L_x_21) ;  /* 0x0000000800448947 */ /* 0x000fea0003800000 */
[----:B------:R-:W1:Y:S01]  /*15f0*/  LDC.64 R18, c[0x0][0x380] ;  /* 0x0000e000ff127b82 */ /* 0x000e620000000a00 */
[----:B------:R-:W2:Y:S01]  /*1600*/  LDCU.64 UR4, c[0x0][0x390] ;  /* 0x00007200ff0477ac */ /* 0x000ea20008000a00 */
[----:B------:R-:W-:Y:S01]  /*1610*/  LOP3.LUT R7, R9, 0x7ffffff8, RZ, 0xc0, !PT ;  /* 0x7ffffff809077812 */ /* 0x000fe200078ec0ff */
[----:B------:R-:W-:Y:S01]  /*1620*/  IMAD.MOV.U32 R4, RZ, RZ, R10 ;  /* 0x000000ffff047224 */ /* 0x000fe200078e000a */
[----:B------:R-:W-:Y:S02]  /*1630*/  MOV R5, R6 ;  /* 0x0000000600057202 */ /* 0x000fe40000000f00 */
[----:B0-----:R-:W-:Y:S01]  /*1640*/  IADD3 R3, PT, PT, -R7, RZ, RZ ;  /* 0x000000ff07037210 */ /* 0x001fe20007ffe1ff */
[----:B--2---:R-:W-:-:S04]  /*1650*/  UIADD3 UR4, UP0, UPT, UR4, 0x10, URZ ;  /* 0x0000001004047890 */ /* 0x004fc8000ff1e0ff */
[----:B------:R-:W-:-:S12]  /*1660*/  UIADD3.X UR5, UPT, UPT, URZ, UR5, URZ, UP0, !UPT ;  /* 0x00000005ff057290 */ /* 0x000fd800087fe4ff */
.L_x_38:
[----:B--2---:R-:W2:Y:S01]  /*1670*/  LDG.E R23, desc[UR6][R20.64] ;  /* 0x0000000614177981 */ /* 0x004ea2000c1e1900 */
[----:B-1----:R-:W-:-:S05]  /*1680*/  IMAD.WIDE R16, R4, 0x4, R18 ;  /* 0x0000000404107825 */ /* 0x002fca00078e0212 */
[----:B------:R0:W5:Y:S01]  /*1690*/  LDG.E R26, desc[UR6][R16.64] ;  /* 0x00000006101a7981 */ /* 0x000162000c1e1900 */
[----:B------:R-:W-:Y:S01]  /*16a0*/  MOV R14, UR4 ;  /* 0x00000004000e7c02 */ /* 0x000fe20008000f00 */
[----:B------:R-:W-:Y:S01]  /*16b0*/  BSSY.RECONVERGENT B2, `(.L_x_22) ;  /* 0x000000d000027945 */ /* 0x000fe20003800200 */
[----:B------:R-:W-:-:S03]  /*16c0*/  MOV R15, UR5 ;  /* 0x00000005000f7c02 */ /* 0x000fc60008000f00 */
[----:B------:R-:W-:Y:S01]  /*16d0*/  IMAD.WIDE R14, R5, 0x4, R14 ;  /* 0x00000004050e7825 */ /* 0x000fe200078e020e */
[----:B--2---:R-:W1:Y:S08]  /*16e0*/  MUFU.RCP R2, R23 ;  /* 0x0000001700027308 */ /* 0x004e700000001000 */
[----:B------:R-:W2:Y:S01]  /*16f0*/  FCHK P0, R0, R23 ;  /* 0x0000001700007302 */ /* 0x000ea20000000000 */
[----:B-1----:R-:W-:-:S04]  /*1700*/  FFMA R9, -R23, R2, 1 ;  /* 0x3f80000017097423 */ /* 0x002fc80000000102 */
[----:B------:R-:W-:-:S04]  /*1710*/  FFMA R9, R2, R9, R2 ;  /* 0x0000000902097223 */ /* 0x000fc80000000002 */
[----:B------:R-:W-:-:S04]  /*1720*/  FFMA R2, R0, R9, RZ ;  /* 0x0000000900027223 */ /* 0x000fc800000000ff */
[----:B------:R-:W-:-:S04]  /*1730*/  FFMA R11, -R23, R2, R0 ;  /* 0x00000002170b7223 */ /* 0x000fc80000000100 */
[----:B------:R-:W-:Y:S01]  /*1740*/  FFMA R2, R9, R11, R2 ;  /* 0x0000000b09027223 */ /* 0x000fe20000000002 */
[----:B0-2---:R-:W-:Y:S06]  /*1750*/  @!P0 BRA `(.L_x_23) ;  /* 0x0000000000088947 */ /* 0x005fec0003800000 */
[----:B------:R-:W-:-:S07]  /*1760*/  MOV R12, 0x1780 ;  /* 0x00001780000c7802 */ /* 0x000fce0000000f00 */
[----:B-----5:R-:W-:Y:S05]  /*1770*/  CALL.REL.NOINC `($__internal_0_$__cuda_sm3x_div_rn_noftz_f32_slowpath) ;  /* 0x00000010002c7944 */ /* 0x020fea0003c00000 */
.L_x_23:
[----:B------:R-:W-:Y:S05]  /*1780*/  BSYNC.RECONVERGENT B2 ;  /* 0x0000000000027941 */ /* 0x000fea0003800200 */
.L_x_22:
[----:B-----5:R-:W-:-:S05]  /*1790*/  FMUL R9, R26, R2 ;  /* 0x000000021a097220 */ /* 0x020fca0000400000 */
[----:B------:R0:W-:Y:S04]  /*17a0*/  REDG.E.ADD.F32.FTZ.RN.STRONG.GPU desc[UR6][R14.64+-0x10], R9 ;  /* 0xfffff0090e0079a6 */ /* 0x0001e8000c12f306 */
[----:B------:R-:W2:Y:S04]  /*17b0*/  LDG.E R23, desc[UR6][R20.64] ;  /* 0x0000000614177981 */ /* 0x000ea8000c1e1900 */
[----:B------:R0:W5:Y:S01]  /*17c0*/  LDG.E R26, desc[UR6][R16.64+0x4] ;  /* 0x00000406101a7981 */ /* 0x000162000c1e1900 */
[----:B------:R-:W-:Y:S01]  /*17d0*/  BSSY.RECONVERGENT B2, `(.L_x_24) ;  /* 0x000000b000027945 */ /* 0x000fe20003800200 */
        /* <DEDUP_REMOVED lines=10> */
.L_x_25:
[----:B------:R-:W-:Y:S05]  /*1880*/  BSYNC.RECONVERGENT B2 ;  /* 0x0000000000027941 */ /* 0x000fea0003800200 */
.L_x_24:
        /* <DEDUP_REMOVED lines=15> */
.L_x_27:
[----:B------:R-:W-:Y:S05]  /*1980*/  BSYNC.RECONVERGENT B2 ;  /* 0x0000000000027941 */ /* 0x000fea0003800200 */
.L_x_26:
        /* <DEDUP_REMOVED lines=15> */
.L_x_29:
[----:B------:R-:W-:Y:S05]  /*1a80*/  BSYNC.RECONVERGENT B2 ;  /* 0x0000000000027941 */ /* 0x000fea0003800200 */
.L_x_28:
        /* <DEDUP_REMOVED lines=15> */
.L_x_31:
[----:B------:R-:W-:Y:S05]  /*1b80*/  BSYNC.RECONVERGENT B2 ;  /* 0x0000000000027941 */ /* 0x000fea0003800200 */
.L_x_30:
        /* <DEDUP_REMOVED lines=15> */
.L_x_33:
[----:B------:R-:W-:Y:S05]  /*1c80*/  BSYNC.RECONVERGENT B2 ;  /* 0x0000000000027941 */ /* 0x000fea0003800200 */
.L_x_32:
        /* <DEDUP_REMOVED lines=15> */
.L_x_35:
[----:B------:R-:W-:Y:S05]  /*1d80*/  BSYNC.RECONVERGENT B2 ;  /* 0x0000000000027941 */ /* 0x000fea0003800200 */
.L_x_34:
        /* <DEDUP_REMOVED lines=15> */
.L_x_37:
[----:B------:R-:W-:Y:S05]  /*1e80*/  BSYNC.RECONVERGENT B2 ;  /* 0x0000000000027941 */ /* 0x000fea0003800200 */
.L_x_36:
[----:B------:R-:W-:Y:S02]  /*1e90*/  VIADD R3, R3, 0x8 ;  /* 0x0000000803037836 */ /* 0x000fe40000000000 */
[----:B-----5:R-:W-:-:S03]  /*1ea0*/  FMUL R9, R16, R2 ;  /* 0x0000000210097220 */ /* 0x020fc60000400000 */
[----:B------:R-:W-:Y:S02]  /*1eb0*/  ISETP.NE.AND P0, PT, R3, RZ, PT ;  /* 0x000000ff0300720c */ /* 0x000fe40003f05270 */
[----:B------:R2:W-:Y:S01]  /*1ec0*/  REDG.E.ADD.F32.FTZ.RN.STRONG.GPU desc[UR6][R14.64+0xc], R9 ;  /* 0x00000c090e0079a6 */ /* 0x0005e2000c12f306 */
[----:B------:R-:W-:Y:S02]  /*1ed0*/  IADD3 R4, PT, PT, R4, 0x8, RZ ;  /* 0x0000000804047810 */ /* 0x000fe40007ffe0ff */
[----:B------:R-:W-:-:S08]  /*1ee0*/  IADD3 R5, PT, PT, R5, 0x8, RZ ;  /* 0x0000000805057810 */ /* 0x000fd00007ffe0ff */
[----:B------:R-:W-:Y:S05]  /*1ef0*/  @P0 BRA `(.L_x_38) ;  /* 0xfffffff400dc0947 */ /* 0x000fea000383ffff */
.L_x_21:
[----:B------:R-:W-:-:S13]  /*1f00*/  ISETP.NE.AND P0, PT, R8, RZ, PT ;  /* 0x000000ff0800720c */ /* 0x000fda0003f05270 */
[----:B------:R-:W-:Y:S05]  /*1f10*/  @!P0 EXIT ;  /* 0x000000000000894d */ /* 0x000fea0003800000 */
[----:B------:R-:W1:Y:S01]  /*1f20*/  LDCU UR4, c[0x0][0x38c] ;  /* 0x00007180ff0477ac */ /* 0x000e620008000800 */
[----:B------:R-:W-:Y:S01]  /*1f30*/  ISETP.GE.U32.AND P0, PT, R8, 0x4, PT ;  /* 0x000000040800780c */ /* 0x000fe20003f06070 */
[----:B-1----:R-:W-:-:S12]  /*1f40*/  ULOP3.LUT UR4, UR4, 0x3, URZ, 0xc0, !UPT ;  /* 0x0000000304047892 */ /* 0x002fd8000f8ec0ff */
[----:B------:R-:W-:Y:S05]  /*1f50*/  @!P0 BRA `(.L_x_39) ;  /* 0x00000004001c8947 */ /* 0x000fea0003800000 */
[----:B------:R-:W3:Y:S01]  /*1f60*/  LDG.E R23, desc[UR6][R20.64] ;  /* 0x0000000614177981 */ /* 0x000ee2000c1e1900 */
[----:B--2---:R-:W1:Y:S01]  /*1f70*/  LDC.64 R14, c[0x0][0x380] ;  /* 0x0000e000ff0e7b82 */ /* 0x004e620000000a00 */
[----:B0-----:R-:W-:-:S05]  /*1f80*/  IADD3 R3, PT, PT, R10, R7, RZ ;  /* 0x000000070a037210 */ /* 0x001fca0007ffe0ff */
[----:B-1----:R-:W-:-:S05]  /*1f90*/  IMAD.WIDE R14, R3, 0x4, R14 ;  /* 0x00000004030e7825 */ /* 0x002fca00078e020e */
[----:B------:R0:W5:Y:S01]  /*1fa0*/  LDG.E R3, desc[UR6][R14.64] ;  /* 0x000000060e037981 */ /* 0x000162000c1e1900 */
[----:B------:R-:W-:Y:S01]  /*1fb0*/  BSSY.RECONVERGENT B2, `(.L_x_40) ;  /* 0x000000b000027945 */ /* 0x000fe20003800200 */
[----:B---3--:R-:W1:Y:S08]  /*1fc0*/  MUFU.RCP R2, R23 ;  /* 0x0000001700027308 */ /* 0x008e700000001000 */
        /* <DEDUP_REMOVED lines=9> */
.L_x_41:
[----:B------:R-:W-:Y:S05]  /*2060*/  BSYNC.RECONVERGENT B2 ;  /* 0x0000000000027941 */ /* 0x000fea0003800200 */
.L_x_40:
[----:B------:R-:W0:Y:S01]  /*2070*/  LDC.64 R4, c[0x0][0x390] ;  /* 0x0000e400ff047b82 */ /* 0x000e220000000a00 */
[----:B------:R-:W-:Y:S02]  /*2080*/  IMAD.IADD R11, R6, 0x1, R7 ;  /* 0x00000001060b7824 */ /* 0x000fe400078e0207 */
[----:B-----5:R-:W-:Y:S02]  /*2090*/  FMUL R9, R3, R2 ;  /* 0x0000000203097220 */ /* 0x020fe40000400000 */
[----:B0-----:R-:W-:-:S05]  /*20a0*/  IMAD.WIDE R4, R11, 0x4, R4 ;  /* 0x000000040b047825 */ /* 0x001fca00078e0204 */
        /* <DEDUP_REMOVED lines=14> */
.L_x_43:
[----:B------:R-:W-:Y:S05]  /*2190*/  BSYNC.RECONVERGENT B2 ;  /* 0x0000000000027941 */ /* 0x000fea0003800200 */
.L_x_42:
        /* <DEDUP_REMOVED lines=15> */
.L_x_45:
[----:B------:R-:W-:Y:S05]  /*2290*/  BSYNC.RECONVERGENT B2 ;  /* 0x0000000000027941 */ /* 0x000fea0003800200 */
.L_x_44:
        /* <DEDUP_REMOVED lines=15> */
.L_x_47:
[----:B------:R-:W-:Y:S05]  /*2390*/  BSYNC.RECONVERGENT B2 ;  /* 0x0000000000027941 */ /* 0x000fea0003800200 */
.L_x_46:
[----:B-----5:R-:W-:-:S05]  /*23a0*/  FMUL R3, R3, R2 ;  /* 0x0000000203037220 */ /* 0x020fca0000400000 */
[----:B------:R1:W-:Y:S01]  /*23b0*/  REDG.E.ADD.F32.FTZ.RN.STRONG.GPU desc[UR6][R4.64+0xc], R3 ;  /* 0x00000c03040079a6 */ /* 0x0003e2000c12f306 */
[----:B------:R-:W-:-:S07]  /*23c0*/  IADD3 R7, PT, PT, R7, 0x4, RZ ;  /* 0x0000000407077810 */ /* 0x000fce0007ffe0ff */
.L_x_39:
[----:B------:R-:W-:-:S13]  /*23d0*/  ISETP.NE.AND P0, PT, RZ, UR4, PT ;  /* 0x00000004ff007c0c */ /* 0x000fda000bf05270 */
[----:B------:R-:W-:Y:S05]  /*23e0*/  @!P0 EXIT ;  /* 0x000000000000894d */ /* 0x000fea0003800000 */
[----:B------:R-:W-:-:S09]  /*23f0*/  UISETP.NE.AND UP0, UPT, UR4, 0x1, UPT ;  /* 0x000000010400788c */ /* 0x000fd2000bf05270 */
[----:B------:R-:W-:Y:S05]  /*2400*/  BRA.U !UP0, `(.L_x_48) ;  /* 0x00000001089c7547 */ /* 0x000fea000b800000 */
[----:B------:R-:W3:Y:S01]  /*2410*/  LDG.E R23, desc[UR6][R20.64] ;  /* 0x0000000614177981 */ /* 0x000ee2000c1e1900 */
[----:B--2---:R-:W2:Y:S01]  /*2420*/  LDC.64 R14, c[0x0][0x380] ;  /* 0x0000e000ff0e7b82 */ /* 0x004ea20000000a00 */
[----:B01----:R-:W-:-:S05]  /*2430*/  IADD3 R3, PT, PT, R10, R7, RZ ;  /* 0x000000070a037210 */ /* 0x003fca0007ffe0ff */
[----:B--2---:R-:W-:-:S05]  /*2440*/  IMAD.WIDE R14, R3, 0x4, R14 ;  /* 0x00000004030e7825 */ /* 0x004fca00078e020e */
        /* <DEDUP_REMOVED lines=12> */
.L_x_50:
[----:B------:R-:W-:Y:S05]  /*2510*/  BSYNC.RECONVERGENT B2 ;  /* 0x0000000000027941 */ /* 0x000fea0003800200 */
.L_x_49:
[----:B------:R-:W0:Y:S01]  /*2520*/  LDC.64 R4, c[0x0][0x390] ;  /* 0x0000e400ff047b82 */ /* 0x000e220000000a00 */
[----:B------:R-:W-:Y:S01]  /*2530*/  IADD3 R11, PT, PT, R6, R7, RZ ;  /* 0x00000007060b7210 */ /* 0x000fe20007ffe0ff */
[----:B-----5:R-:W-:-:S04]  /*2540*/  FMUL R9, R3, R2 ;  /* 0x0000000203097220 */ /* 0x020fc80000400000 */
        /* <DEDUP_REMOVED lines=15> */
.L_x_52:
[----:B------:R-:W-:Y:S05]  /*2640*/  BSYNC.RECONVERGENT B2 ;  /* 0x0000000000027941 */ /* 0x000fea0003800200 */
.L_x_51:
[----:B-----5:R-:W-:-:S05]  /*2650*/  FMUL R3, R3, R2 ;  /* 0x0000000203037220 */ /* 0x020fca0000400000 */
[----:B------:R3:W-:Y:S01]  /*2660*/  REDG.E.ADD.F32.FTZ.RN.STRONG.GPU desc[UR6][R4.64+0x4], R3 ;  /* 0x00000403040079a6 */ /* 0x0007e2000c12f306 */
[----:B------:R-:W-:-:S07]  /*2670*/  VIADD R7, R7, 0x2 ;  /* 0x0000000207077836 */ /* 0x000fce0000000000 */
.L_x_48:
[----:B0-----:R-:W0:Y:S02]  /*2680*/  LDC R2, c[0x0][0x38c] ;  /* 0x0000e300ff027b82 */ /* 0x001e240000000800 */
[----:B0-----:R-:W-:-:S04]  /*2690*/  LOP3.LUT R2, R2, 0x1, RZ, 0xc0, !PT ;  /* 0x0000000102027812 */ /* 0x001fc800078ec0ff */
[----:B------:R-:W-:-:S13]  /*26a0*/  ISETP.NE.U32.AND P0, PT, R2, 0x1, PT ;  /* 0x000000010200780c */ /* 0x000fda0003f05070 */
[----:B------:R-:W-:Y:S05]  /*26b0*/  @P0 EXIT ;  /* 0x000000000000094d */ /* 0x000fea0003800000 */
[----:B------:R-:W4:Y:S01]  /*26c0*/  LDG.E R23, desc[UR6][R20.64] ;  /* 0x0000000614177981 */ /* 0x000f22000c1e1900 */
[----:B-1-3--:R-:W0:Y:S01]  /*26d0*/  LDC.64 R2, c[0x0][0x380] ;  /* 0x0000e000ff027b82 */ /* 0x00ae220000000a00 */
[----:B------:R-:W-:Y:S01]  /*26e0*/  IADD3 R5, PT, PT, R10, R7, RZ ;  /* 0x000000070a057210 */ /* 0x000fe20007ffe0ff */
[----:B------:R-:W-:Y:S04]  /*26f0*/  BSSY.RECONVERGENT B2, `(.L_x_53) ;  /* 0x000000d000027945 */ /* 0x000fe80003800200 */
[----:B0-----:R-:W-:-:S06]  /*2700*/  IMAD.WIDE R2, R5, 0x4, R2 ;  /* 0x0000000405027825 */ /* 0x001fcc00078e0202 */
[----:B------:R0:W5:Y:S01]  /*2710*/  LDG.E R3, desc[UR6][R2.64] ;  /* 0x0000000602037981 */ /* 0x000162000c1e1900 */
[----:B----4-:R-:W1:Y:S08]  /*2720*/  MUFU.RCP R4, R23 ;  /* 0x0000001700047308 */ /* 0x010e700000001000 */
[----:B------:R-:W3:Y:S01]  /*2730*/  FCHK P0, R0, R23 ;  /* 0x0000001700007302 */ /* 0x000ee20000000000 */
[----:B-1----:R-:W-:-:S04]  /*2740*/  FFMA R5, -R23, R4, 1 ;  /* 0x3f80000017057423 */ /* 0x002fc80000000104 */
[----:B------:R-:W-:-:S04]  /*2750*/  FFMA R5, R4, R5, R4 ;  /* 0x0000000504057223 */ /* 0x000fc80000000004 */
[----:B------:R-:W-:-:S04]  /*2760*/  FFMA R4, R0, R5, RZ ;  /* 0x0000000500047223 */ /* 0x000fc800000000ff */
[----:B------:R-:W-:-:S04]  /*2770*/  FFMA R8, -R23, R4, R0 ;  /* 0x0000000417087223 */ /* 0x000fc80000000100 */
[----:B0-----:R-:W-:Y:S01]  /*2780*/  FFMA R2, R5, R8, R4 ;  /* 0x0000000805027223 */ /* 0x001fe20000000004 */
[----:B---3--:R-:W-:Y:S06]  /*2790*/  @!P0 BRA `(.L_x_54) ;  /* 0x0000000000088947 */ /* 0x008fec0003800000 */
[----:B------:R-:W-:-:S07]  /*27a0*/  MOV R12, 0x27c0 ;  /* 0x000027c0000c7802 */ /* 0x000fce0000000f00 */
[----:B--2--5:R-:W-:Y:S05]  /*27b0*/  CALL.REL.NOINC `($__internal_0_$__cuda_sm3x_div_rn_noftz_f32_slowpath) ;  /* 0x00000000001c7944 */ /* 0x024fea0003c00000 */
.L_x_54:
[----:B------:R-:W-:Y:S05]  /*27c0*/  BSYNC.RECONVERGENT B2 ;  /* 0x0000000000027941 */ /* 0x000fea0003800200 */
.L_x_53:
[----:B------:R-:W0:Y:S01]  /*27d0*/  LDC.64 R4, c[0x0][0x390] ;  /* 0x0000e400ff047b82 */ /* 0x000e220000000a00 */
[----:B--2---:R-:W-:Y:S01]  /*27e0*/  IADD3 R9, PT, PT, R6, R7, RZ ;  /* 0x0000000706097210 */ /* 0x004fe20007ffe0ff */
[----:B-----5:R-:W-:-:S04]  /*27f0*/  FMUL R7, R3, R2 ;  /* 0x0000000203077220 */ /* 0x020fc80000400000 */
[----:B0-----:R-:W-:-:S05]  /*2800*/  IMAD.WIDE R2, R9, 0x4, R4 ;  /* 0x0000000409027825 */ /* 0x001fca00078e0204 */
[----:B------:R-:W-:Y:S01]  /*2810*/  REDG.E.ADD.F32.FTZ.RN.STRONG.GPU desc[UR6][R2.64], R7 ;  /* 0x00000007020079a6 */ /* 0x000fe2000c12f306 */
[----:B------:R-:W-:Y:S05]  /*2820*/  EXIT ;  /* 0x000000000000794d */ /* 0x000fea0003800000 */
        .weak           $__internal_0_$__cuda_sm3x_div_rn_noftz_f32_slowpath
        .type           $__internal_0_$__cuda_sm3x_div_rn_noftz_f32_slowpath,@function
        .size           $__internal_0_$__cuda_sm3x_div_rn_noftz_f32_slowpath,(.L_x_67 - $__internal_0_$__cuda_sm3x_div_rn_noftz_f32_slowpath)
$__internal_0_$__cuda_sm3x_div_rn_noftz_f32_slowpath:
[----:B------:R-:W-:Y:S01]  /*2830*/  SHF.R.U32.HI R9, RZ, 0x17, R23 ;  /* 0x00000017ff097819 */ /* 0x000fe20000011617 */
[----:B------:R-:W-:Y:S01]  /*2840*/  BSSY.RECONVERGENT B0, `(.L_x_55) ;  /* 0x0000063000007945 */ /* 0x000fe20003800200 */
[----:B------:R-:W-:Y:S02]  /*2850*/  SHF.R.U32.HI R22, RZ, 0x17, R0 ;  /* 0x00000017ff167819 */ /* 0x000fe40000011600 */
[----:B------:R-:W-:Y:S02]  /*2860*/  LOP3.LUT R9, R9, 0xff, RZ, 0xc0, !PT ;  /* 0x000000ff09097812 */ /* 0x000fe400078ec0ff */
[----:B------:R-:W-:Y:S02]  /*2870*/  LOP3.LUT R22, R22, 0xff, RZ, 0xc0, !PT ;  /* 0x000000ff16167812 */ /* 0x000fe400078ec0ff */
[----:B------:R-:W-:Y:S02]  /*2880*/  IADD3 R2, PT, PT, R9, -0x1, RZ ;  /* 0xffffffff09027810 */ /* 0x000fe40007ffe0ff */
[----:B------:R-:W-:Y:S01]  /*2890*/  MOV R25, R0 ;  /* 0x0000000000197202 */ /* 0x000fe20000000f00 */
[----:B------:R-:W-:Y:S01]  /*28a0*/  VIADD R13, R22, 0xffffffff ;  /* 0xffffffff160d7836 */ /* 0x000fe20000000000 */
[----:B------:R-:W-:-:S04]  /*28b0*/  ISETP.GT.U32.AND P0, PT, R2, 0xfd, PT ;  /* 0x000000fd0200780c */ /* 0x000fc80003f04070 */
[----:B------:R-:W-:-:S13]  /*28c0*/  ISETP.GT.U32.OR P0, PT, R13, 0xfd, P0 ;  /* 0x000000fd0d00780c */ /* 0x000fda0000704470 */
[----:B------:R-:W-:Y:S01]  /*28d0*/  @!P0 MOV R11, RZ ;  /* 0x000000ff000b8202 */ /* 0x000fe20000000f00 */
[----:B------:R-:W-:Y:S06]  /*28e0*/  @!P0 BRA `(.L_x_56) ;  /* 0x00000000005c8947 */ /* 0x000fec0003800000 */
[----:B------:R-:W-:Y:S02]  /*28f0*/  FSETP.GTU.FTZ.AND P0, PT, |R0|, +INF , PT ;  /* 0x7f8000000000780b */ /* 0x000fe40003f1c200 */
[----:B------:R-:W-:-:S04]  /*2900*/  FSETP.GTU.FTZ.AND P1, PT, |R23|, +INF , PT ;  /* 0x7f8000001700780b */ /* 0x000fc80003f3c200 */
[----:B------:R-:W-:-:S13]  /*2910*/  PLOP3.LUT P0, PT, P0, P1, PT, 0xf8, 0x8f ;  /* 0x00000000008f781c */ /* 0x000fda0000703f70 */
[----:B------:R-:W-:Y:S05]  /*2920*/  @P0 BRA `(.L_x_57) ;  /* 0x00000004004c0947 */ /* 0x000fea0003800000 */
[----:B------:R-:W-:-:S13]  /*2930*/  LOP3.LUT P0, RZ, R23, 0x7fffffff, R25, 0xc8, !PT ;  /* 0x7fffffff17ff7812 */ /* 0x000fda000780c819 */
[----:B------:R-:W-:Y:S05]  /*2940*/  @!P0 BRA `(.L_x_58) ;  /* 0x00000004003c8947 */ /* 0x000fea0003800000 */
[C---:B------:R-:W-:Y:S02]  /*2950*/  FSETP.NEU.FTZ.AND P2, PT, |R0|.reuse, +INF , PT ;  /* 0x7f8000000000780b */ /* 0x040fe40003f5d200 */
[----:B------:R-:W-:Y:S02]  /*2960*/  FSETP.NEU.FTZ.AND P1, PT, |R23|, +INF , PT ;  /* 0x7f8000001700780b */ /* 0x000fe40003f3d200 */
[----:B------:R-:W-:-:S11]  /*2970*/  FSETP.NEU.FTZ.AND P0, PT, |R0|, +INF , PT ;  /* 0x7f8000000000780b */ /* 0x000fd60003f1d200 */
[----:B------:R-:W-:Y:S05]  /*2980*/  @!P1 BRA !P2, `(.L_x_58) ;  /* 0x00000004002c9947 */ /* 0x000fea0005000000 */
[----:B------:R-:W-:-:S04]  /*2990*/  LOP3.LUT P2, RZ, R25, 0x7fffffff, RZ, 0xc0, !PT ;  /* 0x7fffffff19ff7812 */ /* 0x000fc8000784c0ff */
[----:B------:R-:W-:-:S13]  /*29a0*/  PLOP3.LUT P1, PT, P1, P2, PT, 0x2f, 0xf2 ;  /* 0x0000000000f2781c */ /* 0x000fda0000f24577 */
[----:B------:R-:W-:Y:S05]  /*29b0*/  @P1 BRA `(.L_x_59) ;  /* 0x0000000400181947 */ /* 0x000fea0003800000 */
[----:B------:R-:W-:-:S04]  /*29c0*/  LOP3.LUT P1, RZ, R23, 0x7fffffff, RZ, 0xc0, !PT ;  /* 0x7fffffff17ff7812 */ /* 0x000fc8000782c0ff */
[----:B------:R-:W-:-:S13]  /*29d0*/  PLOP3.LUT P0, PT, P0, P1, PT, 0x2f, 0xf2 ;  /* 0x0000000000f2781c */ /* 0x000fda0000702577 */
[----:B------:R-:W-:Y:S05]  /*29e0*/  @P0 BRA `(.L_x_60) ;  /* 0x0000000400000947 */ /* 0x000fea0003800000 */
[----:B------:R-:W-:Y:S02]  /*29f0*/  ISETP.GE.AND P0, PT, R13, RZ, PT ;  /* 0x000000ff0d00720c */ /* 0x000fe40003f06270 */
[----:B------:R-:W-:-:S11]  /*2a00*/  ISETP.GE.AND P1, PT, R2, RZ, PT ;  /* 0x000000ff0200720c */ /* 0x000fd60003f26270 */
[----:B------:R-:W-:Y:S01]  /*2a10*/  @P0 MOV R11, RZ ;  /* 0x000000ff000b0202 */ /* 0x000fe20000000f00 */
[----:B------:R-:W-:Y:S02]  /*2a20*/  @!P0 IMAD.MOV.U32 R11, RZ, RZ, -0x40 ;  /* 0xffffffc0ff0b8424 */ /* 0x000fe400078e00ff */
[----:B------:R-:W-:Y:S01]  /*2a30*/  @!P0 FFMA R25, R0, 1.84467440737095516160e+19, RZ ;  /* 0x5f80000000198823 */ /* 0x000fe200000000ff */
[----:B------:R-:W-:Y:S02]  /*2a40*/  @!P1 FFMA R23, R23, 1.84467440737095516160e+19, RZ ;  /* 0x5f80000017179823 */ /* 0x000fe400000000ff */
[----:B------:R-:W-:-:S07]  /*2a50*/  @!P1 IADD3 R11, PT, PT, R11, 0x40, RZ ;  /* 0x000000400b0b9810 */ /* 0x000fce0007ffe0ff */
.L_x_56:
[----:B------:R-:W-:Y:S01]  /*2a60*/  LEA R2, R9, 0xc0800000, 0x17 ;  /* 0xc080000009027811 */ /* 0x000fe200078eb8ff */
[----:B------:R-:W-:Y:S01]  /*2a70*/  BSSY.RECONVERGENT B1, `(.L_x_61) ;  /* 0x0000036000017945 */ /* 0x000fe20003800200 */
[----:B------:R-:W-:Y:S02]  /*2a80*/  IADD3 R22, PT, PT, R22, -0x7f, RZ ;  /* 0xffffff8116167810 */ /* 0x000fe40007ffe0ff */
[----:B------:R-:W-:-:S03]  /*2a90*/  IADD3 R27, PT, PT, -R2, R23, RZ ;  /* 0x00000017021b7210 */ /* 0x000fc60007ffe1ff */
[C---:B------:R-:W-:Y:S01]  /*2aa0*/  IMAD R2, R22.reuse, -0x800000, R25 ;  /* 0xff80000016027824 */ /* 0x040fe200078e0219 */
[----:B------:R-:W0:Y:S01]  /*2ab0*/  MUFU.RCP R24, R27 ;  /* 0x0000001b00187308 */ /* 0x000e220000001000 */
[----:B------:R-:W-:Y:S01]  /*2ac0*/  FADD.FTZ R23, -R27, -RZ ;  /* 0x800000ff1b177221 */ /* 0x000fe20000010100 */
[----:B------:R-:W-:-:S05]  /*2ad0*/  IADD3 R22, PT, PT, R22, 0x7f, -R9 ;  /* 0x0000007f16167810 */ /* 0x000fca0007ffe809 */
[----:B------:R-:W-:Y:S02]  /*2ae0*/  IMAD.IADD R11, R22, 0x1, R11 ;  /* 0x00000001160b7824 */ /* 0x000fe400078e020b */
[----:B0-----:R-:W-:-:S04]  /*2af0*/  FFMA R13, R24, R23, 1 ;  /* 0x3f800000180d7423 */ /* 0x001fc80000000017 */
[----:B------:R-:W-:-:S04]  /*2b00*/  FFMA R13, R24, R13, R24 ;  /* 0x0000000d180d7223 */ /* 0x000fc80000000018 */
[----:B------:R-:W-:-:S04]  /*2b10*/  FFMA R24, R2, R13, RZ ;  /* 0x0000000d02187223 */ /* 0x000fc800000000ff */
[----:B------:R-:W-:-:S04]  /*2b20*/  FFMA R25, R23, R24, R2 ;  /* 0x0000001817197223 */ /* 0x000fc80000000002 */
[----:B------:R-:W-:-:S04]  /*2b30*/  FFMA R24, R13, R25, R24 ;  /* 0x000000190d187223 */ /* 0x000fc80000000018 */
[----:B------:R-:W-:-:S04]  /*2b40*/  FFMA R23, R23, R24, R2 ;  /* 0x0000001817177223 */ /* 0x000fc80000000002 */
[----:B------:R-:W-:-:S05]  /*2b50*/  FFMA R2, R13, R23, R24 ;  /* 0x000000170d027223 */ /* 0x000fca0000000018 */
[----:B------:R-:W-:-:S04]  /*2b60*/  SHF.R.U32.HI R9, RZ, 0x17, R2 ;  /* 0x00000017ff097819 */ /* 0x000fc80000011602 */
[----:B------:R-:W-:-:S04]  /*2b70*/  LOP3.LUT R22, R9, 0xff, RZ, 0xc0, !PT ;  /* 0x000000ff09167812 */ /* 0x000fc800078ec0ff */
[----:B------:R-:W-:-:S04]  /*2b80*/  IADD3 R9, PT, PT, R22, R11, RZ ;  /* 0x0000000b16097210 */ /* 0x000fc80007ffe0ff */
[----:B------:R-:W-:-:S04]  /*2b90*/  IADD3 R22, PT, PT, R9, -0x1, RZ ;  /* 0xffffffff09167810 */ /* 0x000fc80007ffe0ff */
[----:B------:R-:W-:-:S13]  /*2ba0*/  ISETP.GE.U32.AND P0, PT, R22, 0xfe, PT ;  /* 0x000000fe1600780c */ /* 0x000fda0003f06070 */
[----:B------:R-:W-:Y:S05]  /*2bb0*/  @!P0 BRA `(.L_x_62) ;  /* 0x0000000000808947 */ /* 0x000fea0003800000 */
[----:B------:R-:W-:-:S13]  /*2bc0*/  ISETP.GT.AND P0, PT, R9, 0xfe, PT ;  /* 0x000000fe0900780c */ /* 0x000fda0003f04270 */
[----:B------:R-:W-:Y:S05]  /*2bd0*/  @P0 BRA `(.L_x_63) ;  /* 0x00000000006c0947 */ /* 0x000fea0003800000 */
[----:B------:R-:W-:-:S13]  /*2be0*/  ISETP.GE.AND P0, PT, R9, 0x1, PT ;  /* 0x000000010900780c */ /* 0x000fda0003f06270 */
[----:B------:R-:W-:Y:S05]  /*2bf0*/  @P0 BRA `(.L_x_64) ;  /* 0x0000000000740947 */ /* 0x000fea0003800000 */
[----:B------:R-:W-:Y:S02]  /*2c00*/  ISETP.GE.AND P0, PT, R9, -0x18, PT ;  /* 0xffffffe80900780c */ /* 0x000fe40003f06270 */
[----:B------:R-:W-:-:S11]  /*2c10*/  LOP3.LUT R2, R2, 0x80000000, RZ, 0xc0, !PT ;  /* 0x8000000002027812 */ /* 0x000fd600078ec0ff */
[----:B------:R-:W-:Y:S05]  /*2c20*/  @!P0 BRA `(.L_x_64) ;  /* 0x0000000000688947 */ /* 0x000fea0003800000 */
[CCC-:B------:R-:W-:Y:S01]  /*2c30*/  FFMA.RZ R11, R13.reuse, R23.reuse, R24.reuse ;  /* 0x000000170d0b7223 */ /* 0x1c0fe2000000c018 */
[CCC-:B------:R-:W-:Y:S01]  /*2c40*/  FFMA.RP R22, R13.reuse, R23.reuse, R24.reuse ;  /* 0x000000170d167223 */ /* 0x1c0fe20000008018 */
[----:B------:R-:W-:Y:S01]  /*2c50*/  FFMA.RM R23, R13, R23, R24 ;  /* 0x000000170d177223 */ /* 0x000fe20000004018 */
[----:B------:R-:W-:Y:S02]  /*2c60*/  IADD3 R13, PT, PT, R9, 0x20, RZ ;  /* 0x00000020090d7810 */ /* 0x000fe40007ffe0ff */
[----:B------:R-:W-:Y:S02]  /*2c70*/  LOP3.LUT R11, R11, 0x7fffff, RZ, 0xc0, !PT ;  /* 0x007fffff0b0b7812 */ /* 0x000fe400078ec0ff */
[----:B------:R-:W-:Y:S02]  /*2c80*/  ISETP.NE.AND P2, PT, R9, RZ, PT ;  /* 0x000000ff0900720c */ /* 0x000fe40003f45270 */
[----:B------:R-:W-:Y:S02]  /*2c90*/  LOP3.LUT R24, R11, 0x800000, RZ, 0xfc, !PT ;  /* 0x008000000b187812 */ /* 0x000fe400078efcff */
[----:B------:R-:W-:Y:S01]  /*2ca0*/  ISETP.NE.AND P1, PT, R9, RZ, PT ;  /* 0x000000ff0900720c */ /* 0x000fe20003f25270 */
[----:B------:R-:W-:Y:S01]  /*2cb0*/  IMAD.MOV R9, RZ, RZ, -R9 ;  /* 0x000000ffff097224 */ /* 0x000fe200078e0a09 */
[----:B------:R-:W-:-:S02]  /*2cc0*/  SHF.L.U32 R13, R24, R13, RZ ;  /* 0x0000000d180d7219 */ /* 0x000fc400000006ff */
[----:B------:R-:W-:Y:S02]  /*2cd0*/  FSETP.NEU.FTZ.AND P0, PT, R22, R23, PT ;  /* 0x000000171600720b */ /* 0x000fe40003f1d000 */
[----:B------:R-:W-:Y:S02]  /*2ce0*/  SEL R9, R9, RZ, P2 ;  /* 0x000000ff09097207 */ /* 0x000fe40001000000 */
[----:B------:R-:W-:Y:S02]  /*2cf0*/  ISETP.NE.AND P1, PT, R13, RZ, P1 ;  /* 0x000000ff0d00720c */ /* 0x000fe40000f25270 */
[----:B------:R-:W-:Y:S02]  /*2d00*/  SHF.R.U32.HI R24, RZ, R9, R24 ;  /* 0x00000009ff187219 */ /* 0x000fe40000011618 */
[----:B------:R-:W-:Y:S02]  /*2d10*/  PLOP3.LUT P0, PT, P0, P1, PT, 0xf8, 0x8f ;  /* 0x00000000008f781c */ /* 0x000fe40000703f70 */
[----:B------:R-:W-:-:S02]  /*2d20*/  SHF.R.U32.HI R11, RZ, 0x1, R24 ;  /* 0x00000001ff0b7819 */ /* 0x000fc40000011618 */
[----:B------:R-:W-:-:S04]  /*2d30*/  SEL R22, RZ, 0x1, !P0 ;  /* 0x00000001ff167807 */ /* 0x000fc80004000000 */
[----:B------:R-:W-:-:S04]  /*2d40*/  LOP3.LUT R9, R22, 0x1, R11, 0xf8, !PT ;  /* 0x0000000116097812 */ /* 0x000fc800078ef80b */
[----:B------:R-:W-:-:S04]  /*2d50*/  LOP3.LUT R24, R9, R24, RZ, 0xc0, !PT ;  /* 0x0000001809187212 */ /* 0x000fc800078ec0ff */
[----:B------:R-:W-:-:S04]  /*2d60*/  IADD3 R11, PT, PT, R11, R24, RZ ;  /* 0x000000180b0b7210 */ /* 0x000fc80007ffe0ff */
[----:B------:R-:W-:Y:S01]  /*2d70*/  LOP3.LUT R2, R11, R2, RZ, 0xfc, !PT ;  /* 0x000000020b027212 */ /* 0x000fe200078efcff */
[----:B------:R-:W-:Y:S06]  /*2d80*/  BRA `(.L_x_64) ;  /* 0x0000000000107947 */ /* 0x000fec0003800000 */
.L_x_63:
[----:B------:R-:W-:-:S04]  /*2d90*/  LOP3.LUT R2, R2, 0x80000000, RZ, 0xc0, !PT ;  /* 0x8000000002027812 */ /* 0x000fc800078ec0ff */
[----:B------:R-:W-:Y:S01]  /*2da0*/  LOP3.LUT R2, R2, 0x7f800000, RZ, 0xfc, !PT ;  /* 0x7f80000002027812 */ /* 0x000fe200078efcff */
[----:B------:R-:W-:Y:S06]  /*2db0*/  BRA `(.L_x_64) ;  /* 0x0000000000047947 */ /* 0x000fec0003800000 */
.L_x_62:
[----:B------:R-:W-:-:S07]  /*2dc0*/  LEA R2, R11, R2, 0x17 ;  /* 0x000000020b027211 */ /* 0x000fce00078eb8ff */
.L_x_64:
[----:B------:R-:W-:Y:S05]  /*2dd0*/  BSYNC.RECONVERGENT B1 ;  /* 0x0000000000017941 */ /* 0x000fea0003800200 */
.L_x_61:
[----:B------:R-:W-:Y:S05]  /*2de0*/  BRA `(.L_x_65) ;  /* 0x0000000000207947 */ /* 0x000fea0003800000 */
.L_x_60:
[----:B------:R-:W-:-:S04]  /*2df0*/  LOP3.LUT R23, R23, 0x80000000, R25, 0x48, !PT ;  /* 0x8000000017177812 */ /* 0x000fc800078e4819 */
[----:B------:R-:W-:Y:S01]  /*2e00*/  LOP3.LUT R2, R23, 0x7f800000, RZ, 0xfc, !PT ;  /* 0x7f80000017027812 */ /* 0x000fe200078efcff */
[----:B------:R-:W-:Y:S06]  /*2e10*/  BRA `(.L_x_65) ;  /* 0x0000000000147947 */ /* 0x000fec0003800000 */
.L_x_59:
[----:B------:R-:W-:Y:S01]  /*2e20*/  LOP3.LUT R2, R23, 0x80000000, R25, 0x48, !PT ;  /* 0x8000000017027812 */ /* 0x000fe200078e4819 */
[----:B------:R-:W-:Y:S06]  /*2e30*/  BRA `(.L_x_65) ;  /* 0x00000000000c7947 */ /* 0x000fec0003800000 */
.L_x_58:
[----:B------:R-:W0:Y:S01]  /*2e40*/  MUFU.RSQ R2, -QNAN ;  /* 0xffc0000000027908 */ /* 0x000e220000001400 */
[----:B------:R-:W-:Y:S05]  /*2e50*/  BRA `(.L_x_65) ;  /* 0x0000000000047947 */ /* 0x000fea0003800000 */
.L_x_57:
[----:B------:R-:W-:-:S07]  /*2e60*/  FADD.FTZ R2, R0, R23 ;  /* 0x0000001700027221 */ /* 0x000fce0000010000 */
.L_x_65:
[----:B------:R-:W-:Y:S05]  /*2e70*/  BSYNC.RECONVERGENT B0 ;  /* 0x0000000000007941 */ /* 0x000fea0003800200 */
.L_x_55:
[----:B------:R-:W-:-:S04]  /*2e80*/  HFMA2 R13, -RZ, RZ, 0, 0 ;  /* 0x00000000ff0d7431 */ /* 0x000fc800000001ff */
[----:B0-----:R-:W-:Y:S05]  /*2e90*/  RET.REL.NODEC R12 `(_Z15CasualSA_KernalPfiiS_PiS0_iS0_S_S_S0_i) ;  /* 0xffffffd00c587950 */ /* 0x001fea0003c3ffff */
.L_x_66:
[----:B------:R-:W-:-:S00]  /*2ea0*/  BRA `(.L_x_66) ;  /* 0xfffffffc00fc7947 */ /* 0x000fc0000383ffff */
[----:B------:R-:W-:-:S00]  /*2eb0*/  NOP ;  /* 0x0000000000007918 */ /* 0x000fc00000000000 */
        /* <DEDUP_REMOVED lines=12> */
.L_x_67:


//--------------------- .nv.shared.reserved.0     --------------------------
	.section	.nv.shared.reserved.0,"aw",@nobits
	.weak		__nv_reservedSMEM_offset_0_alias
	.size		__nv_reservedSMEM_offset_0_alias, 0, 64
	.other		__nv_reservedSMEM_offset_0_alias,@"STO_CUDA_RESERVED_SHARED STV_DEFAULT"
__nv_reservedSMEM_offset_0_alias:
	.zero		0
	.zero		64


//--------------------- .nv.global                --------------------------
	.section	.nv.global,"aw",@nobits
	.align	4
.nv.global:
	.type		wait_num,@object
	.size		wait_num,(.L_0 - wait_num)
wait_num:
	.zero		4
.L_0:


//--------------------- .nv.constant0._Z15CasualSA_KernalPfiiS_PiS0_iS0_S_S_S0_i --------------------------
	.section	.nv.constant0._Z15CasualSA_KernalPfiiS_PiS0_iS0_S_S_S0_i,"a",@progbits
	.sectionflags	@""
	.align	4
.nv.constant0._Z15CasualSA_KernalPfiiS_PiS0_iS0_S_S_S0_i:
	.zero		980


//--------------------- SYMBOLS --------------------------

	.type		.nv.reservedSmem.offset0,@object
	.size		.nv.reservedSmem.offset0,0x4
